	.headerflags	@"EF_CUDA_TEXMODE_UNIFIED EF_CUDA_64BIT_ADDRESS EF_CUDA_SM86 EF_CUDA_VIRTUAL_SM(EF_CUDA_SM86)"
	.elftype	@"ET_EXEC"


//--------------------- .nv.info                  --------------------------
	.section	.nv.info,"",@"SHT_CUDA_INFO"
	.align	4


	//----- nvinfo : EIATTR_REGCOUNT
	.align		4
        /*0000*/ 	.byte	0x04, 0x2f
        /*0002*/ 	.short	(.L_2 - .L_1)
	.align		4
.L_1:
        /*0004*/ 	.word	index@(triton_red_fused__to_copy_add_amax_amin_clamp_mul_native_layer_norm_reciprocal_12)
        /*0008*/ 	.word	0x0000003c


	//----- nvinfo : EIATTR_MIN_STACK_SIZE
	.align		4
.L_2:
        /*000c*/ 	.byte	0x04, 0x12
        /*000e*/ 	.short	(.L_4 - .L_3)
	.align		4
.L_3:
        /*0010*/ 	.word	index@(triton_red_fused__to_copy_add_amax_amin_clamp_mul_native_layer_norm_reciprocal_12)
        /*0014*/ 	.word	0x00000000


	//----- nvinfo : EIATTR_FRAME_SIZE
	.align		4
.L_4:
        /*0018*/ 	.byte	0x04, 0x11
        /*001a*/ 	.short	(.L_6 - .L_5)
	.align		4
.L_5:
        /*001c*/ 	.word	index@(triton_red_fused__to_copy_add_amax_amin_clamp_mul_native_layer_norm_reciprocal_12)
        /*0020*/ 	.word	0x00000000


	//----- nvinfo : EIATTR_MIN_STACK_SIZE
	.align		4
.L_6:
        /*0024*/ 	.byte	0x04, 0x12
        /*0026*/ 	.short	(.L_8 - .L_7)
	.align		4
.L_7:
        /*0028*/ 	.word	index@(triton_red_fused__to_copy_add_amax_amin_clamp_mul_native_layer_norm_reciprocal_12)
        /*002c*/ 	.word	0x00000000
.L_8:


//--------------------- .nv.info.triton_red_fused__to_copy_add_amax_amin_clamp_mul_native_layer_norm_reciprocal_12 --------------------------
	.section	.nv.info.triton_red_fused__to_copy_add_amax_amin_clamp_mul_native_layer_norm_reciprocal_12,"",@"SHT_CUDA_INFO"
	.sectionflags	@""
	.align	4


	//----- nvinfo : EIATTR_CUDA_API_VERSION
	.align		4
        /*0000*/ 	.byte	0x04, 0x37
        /*0002*/ 	.short	(.L_10 - .L_9)
.L_9:
        /*0004*/ 	.word	0x0000007c


	//----- nvinfo : EIATTR_SW2861232_WAR
	.align		4
.L_10:
        /*0008*/ 	.byte	0x01, 0x35
	.zero		2


	//----- nvinfo : EIATTR_PARAM_CBANK
	.align		4
        /*000c*/ 	.byte	0x04, 0x0a
        /*000e*/ 	.short	(.L_12 - .L_11)
	.align		4
.L_11:
        /*0010*/ 	.word	index@(.nv.constant0.triton_red_fused__to_copy_add_amax_amin_clamp_mul_native_layer_norm_reciprocal_12)
        /*0014*/ 	.short	0x0160
        /*0016*/ 	.short	0x0078


	//----- nvinfo : EIATTR_CBANK_PARAM_SIZE
	.align		4
.L_12:
        /*0018*/ 	.byte	0x03, 0x19
        /*001a*/ 	.short	0x0078


	//----- nvinfo : EIATTR_KPARAM_INFO
	.align		4
        /*001c*/ 	.byte	0x04, 0x17
        /*001e*/ 	.short	(.L_14 - .L_13)
.L_13:
        /*0020*/ 	.word	0x00000000
        /*0024*/ 	.short	0x000f
        /*0026*/ 	.short	0x0070
        /*0028*/ 	.byte	0x00, 0xf4, 0x21, 0x00


	//----- nvinfo : EIATTR_KPARAM_INFO
	.align		4
.L_14:
        /*002c*/ 	.byte	0x04, 0x17
        /*002e*/ 	.short	(.L_16 - .L_15)
.L_15:
        /*0030*/ 	.word	0x00000000
        /*0034*/ 	.short	0x000e
        /*0036*/ 	.short	0x006c
        /*0038*/ 	.byte	0x00, 0xf0, 0x11, 0x00


	//----- nvinfo : EIATTR_KPARAM_INFO
	.align		4
.L_16:
        /*003c*/ 	.byte	0x04, 0x17
        /*003e*/ 	.short	(.L_18 - .L_17)
.L_17:
        /*0040*/ 	.word	0x00000000
        /*0044*/ 	.short	0x000d
        /*0046*/ 	.short	0x0068
        /*0048*/ 	.byte	0x00, 0xf0, 0x11, 0x00


	//----- nvinfo : EIATTR_KPARAM_INFO
	.align		4
.L_18:
        /*004c*/ 	.byte	0x04, 0x17
        /*004e*/ 	.short	(.L_20 - .L_19)
.L_19:
        /*0050*/ 	.word	0x00000000
        /*0054*/ 	.short	0x000c
        /*0056*/ 	.short	0x0060
        /*0058*/ 	.byte	0x00, 0xf4, 0x21, 0x00


	//----- nvinfo : EIATTR_KPARAM_INFO
	.align		4
.L_20:
        /*005c*/ 	.byte	0x04, 0x17
        /*005e*/ 	.short	(.L_22 - .L_21)
.L_21:
        /*0060*/ 	.word	0x00000000
        /*0064*/ 	.short	0x000b
        /*0066*/ 	.short	0x0058
        /*0068*/ 	.byte	0x00, 0xf4, 0x21, 0x00


	//----- nvinfo : EIATTR_KPARAM_INFO
	.align		4
.L_22:
        /*006c*/ 	.byte	0x04, 0x17
        /*006e*/ 	.short	(.L_24 - .L_23)
.L_23:
        /*0070*/ 	.word	0x00000000
        /*0074*/ 	.short	0x000a
        /*0076*/ 	.short	0x0050
        /*0078*/ 	.byte	0x00, 0xf4, 0x21, 0x00


	//----- nvinfo : EIATTR_KPARAM_INFO
	.align		4
.L_24:
        /*007c*/ 	.byte	0x04, 0x17
        /*007e*/ 	.short	(.L_26 - .L_25)
.L_25:
        /*0080*/ 	.word	0x00000000
        /*0084*/ 	.short	0x0009
        /*0086*/ 	.short	0x0048
        /*0088*/ 	.byte	0x00, 0xf4, 0x21, 0x00


	//----- nvinfo : EIATTR_KPARAM_INFO
	.align		4
.L_26:
        /*008c*/ 	.byte	0x04, 0x17
        /*008e*/ 	.short	(.L_28 - .L_27)
.L_27:
        /*0090*/ 	.word	0x00000000
        /*0094*/ 	.short	0x0008
        /*0096*/ 	.short	0x0040
        /*0098*/ 	.byte	0x00, 0xf4, 0x21, 0x00


	//----- nvinfo : EIATTR_KPARAM_INFO
	.align		4
.L_28:
        /*009c*/ 	.byte	0x04, 0x17
        /*009e*/ 	.short	(.L_30 - .L_29)
.L_29:
        /*00a0*/ 	.word	0x00000000
        /*00a4*/ 	.short	0x0007
        /*00a6*/ 	.short	0x0038
        /*00a8*/ 	.byte	0x00, 0xf4, 0x21, 0x00


	//----- nvinfo : EIATTR_KPARAM_INFO
	.align		4
.L_30:
        /*00ac*/ 	.byte	0x04, 0x17
        /*00ae*/ 	.short	(.L_32 - .L_31)
.L_31:
        /*00b0*/ 	.word	0x00000000
        /*00b4*/ 	.short	0x0006
        /*00b6*/ 	.short	0x0030
        /*00b8*/ 	.byte	0x00, 0xf4, 0x21, 0x00


	//----- nvinfo : EIATTR_KPARAM_INFO
	.align		4
.L_32:
        /*00bc*/ 	.byte	0x04, 0x17
        /*00be*/ 	.short	(.L_34 - .L_33)
.L_33:
        /*00c0*/ 	.word	0x00000000
        /*00c4*/ 	.short	0x0005
        /*00c6*/ 	.short	0x0028
        /*00c8*/ 	.byte	0x00, 0xf4, 0x21, 0x00


	//----- nvinfo : EIATTR_KPARAM_INFO
	.align		4
.L_34:
        /*00cc*/ 	.byte	0x04, 0x17
        /*00ce*/ 	.short	(.L_36 - .L_35)
.L_35:
        /*00d0*/ 	.word	0x00000000
        /*00d4*/ 	.short	0x0004
        /*00d6*/ 	.short	0x0020
        /*00d8*/ 	.byte	0x00, 0xf4, 0x21, 0x00


	//----- nvinfo : EIATTR_KPARAM_INFO
	.align		4
.L_36:
        /*00dc*/ 	.byte	0x04, 0x17
        /*00de*/ 	.short	(.L_38 - .L_37)
.L_37:
        /*00e0*/ 	.word	0x00000000
        /*00e4*/ 	.short	0x0003
        /*00e6*/ 	.short	0x0018
        /*00e8*/ 	.byte	0x00, 0xf4, 0x21, 0x00


	//----- nvinfo : EIATTR_KPARAM_INFO
	.align		4
.L_38:
        /*00ec*/ 	.byte	0x04, 0x17
        /*00ee*/ 	.short	(.L_40 - .L_39)
.L_39:
        /*00f0*/ 	.word	0x00000000
        /*00f4*/ 	.short	0x0002
        /*00f6*/ 	.short	0x0010
        /*00f8*/ 	.byte	0x00, 0xf4, 0x21, 0x00


	//----- nvinfo : EIATTR_KPARAM_INFO
	.align		4
.L_40:
        /*00fc*/ 	.byte	0x04, 0x17
        /*00fe*/ 	.short	(.L_42 - .L_41)
.L_41:
        /*0100*/ 	.word	0x00000000
        /*0104*/ 	.short	0x0001
        /*0106*/ 	.short	0x0008
        /*0108*/ 	.byte	0x00, 0xf4, 0x21, 0x00


	//----- nvinfo : EIATTR_KPARAM_INFO
	.align		4
.L_42:
        /*010c*/ 	.byte	0x04, 0x17
        /*010e*/ 	.short	(.L_44 - .L_43)
.L_43:
        /*0110*/ 	.word	0x00000000
        /*0114*/ 	.short	0x0000
        /*0116*/ 	.short	0x0000
        /*0118*/ 	.byte	0x00, 0xf4, 0x21, 0x00


	//----- nvinfo : EIATTR_MAXREG_COUNT
	.align		4
.L_44:
        /*011c*/ 	.byte	0x03, 0x1b
        /*011e*/ 	.short	0x00ff


	//----- nvinfo : EIATTR_COOP_GROUP_MASK_REGIDS
	.align		4
        /*0120*/ 	.byte	0x04, 0x29
        /*0122*/ 	.short	(.L_46 - .L_45)


	//   ....[0]....
.L_45:
        /*0124*/ 	.word	0xffffffff


	//   ....[1]....
        /*0128*/ 	.word	0xffffffff


	//   ....[2]....
        /*012c*/ 	.word	0xffffffff


	//   ....[3]....
        /*0130*/ 	.word	0xffffffff


	//   ....[4]....
        /*0134*/ 	.word	0xffffffff


	//   ....[5]....
        /*0138*/ 	.word	0xffffffff


	//   ....[6]....
        /*013c*/ 	.word	0xffffffff


	//   ....[7]....
        /*0140*/ 	.word	0xffffffff


	//   ....[8]....
        /*0144*/ 	.word	0xffffffff


	//   ....[9]....
        /*0148*/ 	.word	0xffffffff


	//   ....[10]....
        /*014c*/ 	.word	0xffffffff


	//   ....[11]....
        /*0150*/ 	.word	0xffffffff


	//   ....[12]....
        /*0154*/ 	.word	0xffffffff


	//   ....[13]....
        /*0158*/ 	.word	0xffffffff


	//   ....[14]....
        /*015c*/ 	.word	0xffffffff


	//   ....[15]....
        /*0160*/ 	.word	0xffffffff


	//   ....[16]....
        /*0164*/ 	.word	0xffffffff


	//   ....[17]....
        /*0168*/ 	.word	0xffffffff


	//   ....[18]....
        /*016c*/ 	.word	0xffffffff


	//   ....[19]....
        /*0170*/ 	.word	0xffffffff


	//   ....[20]....
        /*0174*/ 	.word	0xffffffff


	//   ....[21]....
        /*0178*/ 	.word	0xffffffff


	//   ....[22]....
        /*017c*/ 	.word	0xffffffff


	//   ....[23]....
        /*0180*/ 	.word	0xffffffff


	//   ....[24]....
        /*0184*/ 	.word	0xffffffff


	//   ....[25]....
        /*0188*/ 	.word	0xffffffff


	//   ....[26]....
        /*018c*/ 	.word	0xffffffff


	//   ....[27]....
        /*0190*/ 	.word	0xffffffff


	//   ....[28]....
        /*0194*/ 	.word	0xffffffff


	//   ....[29]....
        /*0198*/ 	.word	0xffffffff


	//   ....[30]....
        /*019c*/ 	.word	0xffffffff


	//   ....[31]....
        /*01a0*/ 	.word	0xffffffff


	//   ....[32]....
        /*01a4*/ 	.word	0xffffffff


	//   ....[33]....
        /*01a8*/ 	.word	0xffffffff


	//   ....[34]....
        /*01ac*/ 	.word	0xffffffff


	//   ....[35]....
        /*01b0*/ 	.word	0xffffffff


	//   ....[36]....
        /*01b4*/ 	.word	0xffffffff


	//   ....[37]....
        /*01b8*/ 	.word	0xffffffff


	//   ....[38]....
        /*01bc*/ 	.word	0xffffffff


	//   ....[39]....
        /*01c0*/ 	.word	0xffffffff


	//----- nvinfo : EIATTR_COOP_GROUP_INSTR_OFFSETS
	.align		4
.L_46:
        /*01c4*/ 	.byte	0x04, 0x28
        /*01c6*/ 	.short	(.L_48 - .L_47)


	//   ....[0]....
.L_47:
        /*01c8*/ 	.word	0x00001cb0


	//   ....[1]....
        /*01cc*/ 	.word	0x00001f20


	//   ....[2]....
        /*01d0*/ 	.word	0x00001fd0


	//   ....[3]....
        /*01d4*/ 	.word	0x00002020


	//   ....[4]....
        /*01d8*/ 	.word	0x000020a0


	//   ....[5]....
        /*01dc*/ 	.word	0x00002110


	//   ....[6]....
        /*01e0*/ 	.word	0x00002170


	//   ....[7]....
        /*01e4*/ 	.word	0x000021f0


	//   ....[8]....
        /*01e8*/ 	.word	0x00002260


	//   ....[9]....
        /*01ec*/ 	.word	0x000022c0


	//   ....[10]....
        /*01f0*/ 	.word	0x000023a0


	//   ....[11]....
        /*01f4*/ 	.word	0x00002530


	//   ....[12]....
        /*01f8*/ 	.word	0x00002560


	//   ....[13]....
        /*01fc*/ 	.word	0x000025b0


	//   ....[14]....
        /*0200*/ 	.word	0x000025e0


	//   ....[15]....
        /*0204*/ 	.word	0x00002890


	//   ....[16]....
        /*0208*/ 	.word	0x00002900


	//   ....[17]....
        /*020c*/ 	.word	0x000029a0


	//   ....[18]....
        /*0210*/ 	.word	0x000029e0


	//   ....[19]....
        /*0214*/ 	.word	0x000029f0


	//   ....[20]....
        /*0218*/ 	.word	0x00002ab0


	//   ....[21]....
        /*021c*/ 	.word	0x00002af0


	//   ....[22]....
        /*0220*/ 	.word	0x00002ba0


	//   ....[23]....
        /*0224*/ 	.word	0x00002bd0


	//   ....[24]....
        /*0228*/ 	.word	0x00004110


	//   ....[25]....
        /*022c*/ 	.word	0x00004190


	//   ....[26]....
        /*0230*/ 	.word	0x00004210


	//   ....[27]....
        /*0234*/ 	.word	0x00004290


	//   ....[28]....
        /*0238*/ 	.word	0x00004400


	//   ....[29]....
        /*023c*/ 	.word	0x000044e0


	//   ....[30]....
        /*0240*/ 	.word	0x00004560


	//   ....[31]....
        /*0244*/ 	.word	0x00004590


	//   ....[32]....
        /*0248*/ 	.word	0x000045b0


	//   ....[33]....
        /*024c*/ 	.word	0x00004600


	//   ....[34]....
        /*0250*/ 	.word	0x00004660


	//   ....[35]....
        /*0254*/ 	.word	0x00004680


	//   ....[36]....
        /*0258*/ 	.word	0x00004710


	//   ....[37]....
        /*025c*/ 	.word	0x000047a0


	//   ....[38]....
        /*0260*/ 	.word	0x000047f0


	//   ....[39]....
        /*0264*/ 	.word	0x00004830


	//----- nvinfo : EIATTR_EXIT_INSTR_OFFSETS
	.align		4
.L_48:
        /*0268*/ 	.byte	0x04, 0x1c
        /*026a*/ 	.short	(.L_50 - .L_49)


	//   ....[0]....
.L_49:
        /*026c*/ 	.word	0x00005760


	//   ....[1]....
        /*0270*/ 	.word	0x00005780


	//----- nvinfo : EIATTR_REQNTID
	.align		4
.L_50:
        /*0274*/ 	.byte	0x04, 0x10
        /*0276*/ 	.short	(.L_52 - .L_51)
.L_51:
        /*0278*/ 	.word	0x00000100
        /*027c*/ 	.word	0x00000001
        /*0280*/ 	.word	0x00000001
.L_52:


//--------------------- .nv.callgraph             --------------------------
	.section	.nv.callgraph,"",@"SHT_CUDA_CALLGRAPH"
	.align	4
	.sectionentsize	8
	.align		4
        /*0000*/ 	.word	0x00000000
	.align		4
        /*0004*/ 	.word	0xffffffff
	.align		4
        /*0008*/ 	.word	0x00000000
	.align		4
        /*000c*/ 	.word	0xfffffffe
	.align		4
        /*0010*/ 	.word	0x00000000
	.align		4
        /*0014*/ 	.word	0xfffffffd
	.align		4
        /*0018*/ 	.word	0x00000000
	.align		4
        /*001c*/ 	.word	0xfffffffc


//--------------------- .nv.rel.action            --------------------------
	.section	.nv.rel.action,"",@"SHT_CUDA_RELOCINFO"
	.align	8
	.sectionentsize	8
        /*0000*/ 	.byte	0x73, 0x00, 0x00, 0x00, 0x00, 0x00, 0x00, 0x00, 0x00, 0x00, 0x00, 0x11, 0x25, 0x00, 0x05, 0x36


//--------------------- .nv.constant4             --------------------------
	.section	.nv.constant4,"a",@progbits
	.align	8
	.align		8
.nv.constant4:
        /*0000*/ 	.dword	_$_str


//--------------------- .nv.constant0.triton_red_fused__to_copy_add_amax_amin_clamp_mul_native_layer_norm_reciprocal_12 --------------------------
	.section	.nv.constant0.triton_red_fused__to_copy_add_amax_amin_clamp_mul_native_layer_norm_reciprocal_12,"a",@progbits
	.sectionflags	@""
	.align	4
.nv.constant0.triton_red_fused__to_copy_add_amax_amin_clamp_mul_native_layer_norm_reciprocal_12:
	.zero		472


//--------------------- .text.triton_red_fused__to_copy_add_amax_amin_clamp_mul_native_layer_norm_reciprocal_12 --------------------------
	.section	.text.triton_red_fused__to_copy_add_amax_amin_clamp_mul_native_layer_norm_reciprocal_12,"ax",@progbits
	.sectionflags	@"SHF_BARRIERS=1"
	.sectioninfo	@"SHI_REGISTERS=60"
	.align	128
        .global         triton_red_fused__to_copy_add_amax_amin_clamp_mul_native_layer_norm_reciprocal_12
        .type           triton_red_fused__to_copy_add_amax_amin_clamp_mul_native_layer_norm_reciprocal_12,@function
        .size           triton_red_fused__to_copy_add_amax_amin_clamp_mul_native_layer_norm_reciprocal_12,(.L_x_1 - triton_red_fused__to_copy_add_amax_amin_clamp_mul_native_layer_norm_reciprocal_12)
        .other          triton_red_fused__to_copy_add_amax_amin_clamp_mul_native_layer_norm_reciprocal_12,@"STO_CUDA_ENTRY STV_DEFAULT"
triton_red_fused__to_copy_add_amax_amin_clamp_mul_native_layer_norm_reciprocal_12:
.text.triton_red_fused__to_copy_add_amax_amin_clamp_mul_native_layer_norm_reciprocal_12:
[----:B------:R-:W-:Y:S02]  /*0000*/  IMAD.MOV.U32 R1, RZ, RZ, c[0x0][0x28] ;  /* 0x00000a00ff017624 */ /* 0x000fe400078e00ff */
[----:B------:R-:W0:Y:S01]  /*0010*/  S2R R3, SR_CTAID.X ;  /* 0x0000000000037919 */ /* 0x000e220000002500 */
[----:B------:R-:W-:Y:S01]  /*0020*/  IMAD.MOV.U32 R0, RZ, RZ, 0x2 ;  /* 0x00000002ff007424 */ /* 0x000fe200078e00ff */
[----:B------:R-:W-:Y:S01]  /*0030*/  PRMT R22, RZ, 0x7610, R22 ;  /* 0x00007610ff167816 */ /* 0x000fe20000000016 */
[----:B------:R-:W-:Y:S01]  /*0040*/  ULDC.64 UR4, c[0x0][0x118] ;  /* 0x0000460000047ab9 */ /* 0x000fe20000000a00 */
[----:B------:R-:W-:Y:S01]  /*0050*/  PRMT R27, RZ, 0x7610, R27 ;  /* 0x00007610ff1b7816 */ /* 0x000fe2000000001b */
[----:B------:R-:W1:Y:S01]  /*0060*/  S2R R2, SR_TID.X ;  /* 0x0000000000027919 */ /* 0x000e620000002100 */
[C---:B0-----:R-:W-:Y:S01]  /*0070*/  ISETP.GE.AND P3, PT, R3.reuse, 0x200, PT ;  /* 0x000002000300780c */ /* 0x041fe20003f66270 */
[----:B------:R-:W-:-:S04]  /*0080*/  IMAD.WIDE R10, R3, R0, c[0x0][0x180] ;  /* 0x00006000030a7625 */ /* 0x000fc800078e0200 */
[----:B------:R-:W-:-:S08]  /*0090*/  IMAD.WIDE R12, R3, R0, c[0x0][0x188] ;  /* 0x00006200030c7625 */ /* 0x000fd000078e0200 */
[----:B------:R0:W2:Y:S04]  /*00a0*/  @!P3 LDG.E.EL.U16 R22, [R10.64] ;  /* 0x000000040a16b981 */ /* 0x0000a8000c2e1500 */
[----:B------:R3:W4:Y:S01]  /*00b0*/  @!P3 LDG.E.EL.U16 R27, [R12.64] ;  /* 0x000000040c1bb981 */ /* 0x000722000c2e1500 */
[----:B-1----:R-:W-:Y:S02]  /*00c0*/  IMAD.SHL.U32 R8, R2, 0x10, RZ ;  /* 0x0000001002087824 */ /* 0x002fe400078e00ff */
[----:B------:R-:W-:-:S03]  /*00d0*/  IMAD.MOV.U32 R44, RZ, RZ, 0x4 ;  /* 0x00000004ff2c7424 */ /* 0x000fc600078e00ff */
[----:B------:R-:W-:Y:S01]  /*00e0*/  LOP3.LUT R51, R8, 0xff0, RZ, 0xc0, !PT ;  /* 0x00000ff008337812 */ /* 0x000fe200078ec0ff */
[----:B------:R-:W-:Y:S01]  /*00f0*/  IMAD.SHL.U32 R16, R2, 0x10, RZ ;  /* 0x0000001002107824 */ /* 0x000fe200078e00ff */
[----:B------:R-:W-:Y:S01]  /*0100*/  CS2R R8, SRZ ;  /* 0x0000000000087805 */ /* 0x000fe2000001ff00 */
[----:B0-----:R-:W-:Y:S01]  /*0110*/  CS2R R10, SRZ ;  /* 0x00000000000a7805 */ /* 0x001fe2000001ff00 */
[----:B------:R-:W-:Y:S01]  /*0120*/  ISETP.LT.U32.AND P0, PT, R51, 0xc00, !P3 ;  /* 0x00000c003300780c */ /* 0x000fe20005f01070 */
[----:B------:R-:W-:Y:S01]  /*0130*/  IMAD R41, R3, 0xc00, R51 ;  /* 0x00000c0003297824 */ /* 0x000fe200078e0233 */
[----:B------:R-:W-:Y:S02]  /*0140*/  ISETP.GE.U32.AND P4, PT, R51, 0xc00, PT ;  /* 0x00000c003300780c */ /* 0x000fe40003f86070 */
[----:B------:R-:W-:Y:S01]  /*0150*/  LOP3.LUT R55, R16, 0xff0, RZ, 0xc0, !PT ;  /* 0x00000ff010377812 */ /* 0x000fe200078ec0ff */
[----:B------:R-:W-:Y:S01]  /*0160*/  IMAD.WIDE R20, R41, R44, c[0x0][0x178] ;  /* 0x00005e0029147625 */ /* 0x000fe200078e022c */
[----:B---3--:R-:W-:Y:S01]  /*0170*/  CS2R R12, SRZ ;  /* 0x00000000000c7805 */ /* 0x008fe2000001ff00 */
[----:B------:R-:W-:Y:S01]  /*0180*/  CS2R R14, SRZ ;  /* 0x00000000000e7805 */ /* 0x000fe2000001ff00 */
[----:B------:R-:W-:Y:S01]  /*0190*/  CS2R R16, SRZ ;  /* 0x0000000000107805 */ /* 0x000fe2000001ff00 */
[----:B------:R-:W-:Y:S01]  /*01a0*/  CS2R R18, SRZ ;  /* 0x0000000000127805 */ /* 0x000fe2000001ff00 */
[----:B------:R-:W-:-:S03]  /*01b0*/  IMAD.WIDE.U32 R56, R55, R0, c[0x0][0x190] ;  /* 0x0000640037387625 */ /* 0x000fc600078e0000 */
[----:B------:R2:W3:Y:S01]  /*01c0*/  @P0 LDG.E.EF.128 R8, [R20.64] ;  /* 0x0000000414080981 */ /* 0x0004e2000c0e1d00 */
[----:B------:R-:W-:-:S03]  /*01d0*/  IMAD.WIDE.U32 R54, R55, R0, c[0x0][0x198] ;  /* 0x0000660037367625 */ /* 0x000fc600078e0000 */
[----:B------:R-:W5:Y:S04]  /*01e0*/  @!P4 LDG.E.EL.128 R12, [R56.64] ;  /* 0x00000004380cc981 */ /* 0x000f68000c2e1d00 */
[----:B------:R-:W3:Y:S01]  /*01f0*/  @!P4 LDG.E.EL.128 R16, [R54.64] ;  /* 0x000000043610c981 */ /* 0x000ee2000c2e1d00 */
[C---:B------:R-:W-:Y:S01]  /*0200*/  IMAD.WIDE.U32 R52, R51.reuse, R0, c[0x0][0x170] ;  /* 0x00005c0033347625 */ /* 0x040fe200078e0000 */
[----:B------:R-:W-:Y:S01]  /*0210*/  CS2R R24, SRZ ;  /* 0x0000000000187805 */ /* 0x000fe2000001ff00 */
[----:B------:R-:W-:Y:S02]  /*0220*/  CS2R R30, SRZ ;  /* 0x00000000001e7805 */ /* 0x000fe4000001ff00 */
[----:B------:R-:W-:-:S04]  /*0230*/  IMAD.WIDE.U32 R50, R51, R44, c[0x0][0x168] ;  /* 0x00005a0033327625 */ /* 0x000fc800078e002c */
[----:B------:R-:W-:-:S04]  /*0240*/  IMAD.WIDE R32, R41, R0, c[0x0][0x160] ;  /* 0x0000580029207625 */ /* 0x000fc800078e0200 */
[----:B--2---:R-:W-:-:S05]  /*0250*/  IMAD.U32 R20, R22, 0x10000, RZ ;  /* 0x0001000016147824 */ /* 0x004fca00078e00ff */
[----:B------:R-:W-:Y:S01]  /*0260*/  FSETP.GE.AND P1, PT, R20, RZ, PT ;  /* 0x000000ff1400720b */ /* 0x000fe20003f26000 */
[----:B----4-:R-:W-:-:S03]  /*0270*/  IMAD.U32 R20, R27, 0x10000, RZ ;  /* 0x000100001b147824 */ /* 0x010fc600078e00ff */
[----:B------:R-:W-:Y:S02]  /*0280*/  SEL R22, R22, RZ, !P1 ;  /* 0x000000ff16167207 */ /* 0x000fe40004800000 */
[----:B------:R-:W-:Y:S02]  /*0290*/  FSETP.GTU.AND P1, PT, R20, RZ, PT ;  /* 0x000000ff1400720b */ /* 0x000fe40003f2c000 */
[----:B------:R-:W-:Y:S01]  /*02a0*/  CS2R R20, SRZ ;  /* 0x0000000000147805 */ /* 0x000fe2000001ff00 */
[----:B------:R-:W-:Y:S01]  /*02b0*/  IMAD.U32 R23, R22, 0x10000, RZ ;  /* 0x0001000016177824 */ /* 0x000fe200078e00ff */
[----:B------:R-:W-:Y:S02]  /*02c0*/  SEL R29, R27, RZ, P1 ;  /* 0x000000ff1b1d7207 */ /* 0x000fe40000800000 */
[----:B------:R-:W-:Y:S01]  /*02d0*/  CS2R R26, SRZ ;  /* 0x00000000001a7805 */ /* 0x000fe2000001ff00 */
[----:B------:R-:W-:Y:S02]  /*02e0*/  FADD R42, RZ, -R23 ;  /* 0x80000017ff2a7221 */ /* 0x000fe40000000000 */
[----:B------:R-:W-:Y:S01]  /*02f0*/  IMAD.U32 R35, R29, 0x10000, RZ ;  /* 0x000100001d237824 */ /* 0x000fe200078e00ff */
[----:B------:R-:W-:Y:S01]  /*0300*/  CS2R R22, SRZ ;  /* 0x0000000000167805 */ /* 0x000fe2000001ff00 */
[----:B------:R-:W-:Y:S01]  /*0310*/  CS2R R28, SRZ ;  /* 0x00000000001c7805 */ /* 0x000fe2000001ff00 */
[C---:B------:R-:W-:Y:S01]  /*0320*/  FSETP.NAN.AND P2, PT, R42.reuse, R42, PT ;  /* 0x0000002a2a00720b */ /* 0x040fe20003f48000 */
[----:B------:R-:W2:Y:S01]  /*0330*/  @!P4 LDG.E.EL.128 R24, [R50.64+0x6000] ;  /* 0x006000043218c981 */ /* 0x000ea2000c2e1d00 */
[----:B------:R-:W-:-:S03]  /*0340*/  FSETP.GT.AND P1, PT, R42, R35, PT ;  /* 0x000000232a00720b */ /* 0x000fc60003f24000 */
[----:B------:R-:W4:Y:S04]  /*0350*/  @!P4 LDG.E.EL.128 R20, [R52.64+0x3000] ;  /* 0x003000043414c981 */ /* 0x000f28000c2e1d00 */
[----:B------:R0:W2:Y:S04]  /*0360*/  @P0 LDG.E.EF.128 R28, [R32.64] ;  /* 0x00000004201c0981 */ /* 0x0000a8000c0e1d00 */
[----:B------:R-:W-:-:S05]  /*0370*/  @!P2 FSEL R42, R42, R35, P1 ;  /* 0x000000232a2aa208 */ /* 0x000fca0000800000 */
[----:B------:R-:W-:-:S05]  /*0380*/  FMUL R42, R42, 0.0078740157186985015869 ;  /* 0x3c0102042a2a7820 */ /* 0x000fca0000400000 */
[C---:B------:R-:W-:Y:S02]  /*0390*/  FSETP.GT.AND P1, PT, R42.reuse, 9.9999997473787516356e-06, PT ;  /* 0x3727c5ac2a00780b */ /* 0x040fe40003f24000 */
[----:B------:R-:W-:Y:S02]  /*03a0*/  FSETP.NAN.AND P2, PT, R42, R42, PT ;  /* 0x0000002a2a00720b */ /* 0x000fe40003f48000 */
[----:B---3--:R-:W-:Y:S01]  /*03b0*/  I2FP.F32.S32 R37, R8 ;  /* 0x0000000800257245 */ /* 0x008fe20000201400 */
[----:B-----5:R-:W-:Y:S02]  /*03c0*/  IMAD.U32 R46, R12, 0x10000, RZ ;  /* 0x000100000c2e7824 */ /* 0x020fe400078e00ff */
[----:B------:R-:W-:-:S06]  /*03d0*/  IMAD.U32 R35, R16, 0x10000, RZ ;  /* 0x0001000010237824 */ /* 0x000fcc00078e00ff */
[----:B------:R-:W-:-:S05]  /*03e0*/  @!P1 FSEL R42, R42, 9.9999997473787516356e-06, P2 ;  /* 0x3727c5ac2a2a9808 */ /* 0x000fca0001000000 */
[----:B------:R-:W-:-:S04]  /*03f0*/  FMUL R37, R42, R37 ;  /* 0x000000252a257220 */ /* 0x000fc80000400000 */
[----:B------:R-:W-:Y:S01]  /*0400*/  FFMA R46, R46, R37, R35 ;  /* 0x000000252e2e7223 */ /* 0x000fe20000000023 */
[----:B------:R-:W-:Y:S01]  /*0410*/  IADD3 R37, R41, 0x4, RZ ;  /* 0x0000000429257810 */ /* 0x000fe20007ffe0ff */
[----:B0-----:R-:W-:Y:S01]  /*0420*/  CS2R R32, SRZ ;  /* 0x0000000000207805 */ /* 0x001fe2000001ff00 */
[----:B------:R-:W-:-:S03]  /*0430*/  CS2R R34, SRZ ;  /* 0x0000000000227805 */ /* 0x000fc6000001ff00 */
[----:B------:R-:W-:Y:S01]  /*0440*/  IMAD.WIDE R36, R37, R44, c[0x0][0x178] ;  /* 0x00005e0025247625 */ /* 0x000fe200078e022c */
[----:B------:R-:W-:Y:S02]  /*0450*/  PRMT R12, R12, 0x7632, R12 ;  /* 0x000076320c0c7816 */ /* 0x000fe4000000000c */
[----:B------:R-:W-:Y:S02]  /*0460*/  PRMT R16, R16, 0x7632, R16 ;  /* 0x0000763210107816 */ /* 0x000fe40000000010 */
[----:B------:R0:W3:Y:S01]  /*0470*/  @P0 LDG.E.EF.128 R32, [R36.64] ;  /* 0x0000000424200981 */ /* 0x0000e2000c0e1d00 */
[----:B------:R-:W-:Y:S01]  /*0480*/  I2FP.F32.S32 R9, R9 ;  /* 0x0000000900097245 */ /* 0x000fe20000201400 */
[----:B------:R-:W-:Y:S01]  /*0490*/  IMAD.U32 R12, R12, 0x10000, RZ ;  /* 0x000100000c0c7824 */ /* 0x000fe200078e00ff */
[----:B------:R-:W-:Y:S01]  /*04a0*/  I2FP.F32.S32 R39, R10 ;  /* 0x0000000a00277245 */ /* 0x000fe20000201400 */
[----:B------:R-:W-:Y:S02]  /*04b0*/  IMAD.U32 R45, R16, 0x10000, RZ ;  /* 0x00010000102d7824 */ /* 0x000fe400078e00ff */
[C---:B------:R-:W-:Y:S01]  /*04c0*/  FMUL R9, R42.reuse, R9 ;  /* 0x000000092a097220 */ /* 0x040fe20000400000 */
[----:B------:R-:W-:Y:S01]  /*04d0*/  IMAD.U32 R48, R13, 0x10000, RZ ;  /* 0x000100000d307824 */ /* 0x000fe200078e00ff */
[----:B------:R-:W-:-:S02]  /*04e0*/  FMUL R39, R42, R39 ;  /* 0x000000272a277220 */ /* 0x000fc40000400000 */
[----:B------:R-:W-:Y:S01]  /*04f0*/  FFMA R45, R12, R9, R45 ;  /* 0x000000090c2d7223 */ /* 0x000fe2000000002d */
[----:B------:R-:W-:Y:S01]  /*0500*/  IMAD.U32 R9, R17, 0x10000, RZ ;  /* 0x0001000011097824 */ /* 0x000fe200078e00ff */
[----:B0-----:R-:W-:-:S03]  /*0510*/  CS2R R36, SRZ ;  /* 0x0000000000247805 */ /* 0x001fc6000001ff00 */
[----:B------:R-:W-:Y:S02]  /*0520*/  FFMA R48, R48, R39, R9 ;  /* 0x0000002730307223 */ /* 0x000fe40000000009 */
[----:B------:R-:W-:-:S06]  /*0530*/  CS2R R38, SRZ ;  /* 0x0000000000267805 */ /* 0x000fcc000001ff00 */
[----:B------:R-:W5:Y:S01]  /*0540*/  @!P4 LDG.E.EL.128 R36, [R50.64+0x6010] ;  /* 0x006010043224c981 */ /* 0x000f62000c2e1d00 */
[----:B------:R-:W-:Y:S02]  /*0550*/  I2FP.F32.S32 R11, R11 ;  /* 0x0000000b000b7245 */ /* 0x000fe40000201400 */
[----:B------:R-:W-:Y:S02]  /*0560*/  PRMT R13, R13, 0x7632, R13 ;  /* 0x000076320d0d7816 */ /* 0x000fe4000000000d */
[----:B------:R-:W-:Y:S01]  /*0570*/  PRMT R17, R17, 0x7632, R17 ;  /* 0x0000763211117816 */ /* 0x000fe20000000011 */
[----:B------:R-:W-:Y:S02]  /*0580*/  FMUL R11, R42, R11 ;  /* 0x0000000b2a0b7220 */ /* 0x000fe40000400000 */
[----:B------:R-:W-:Y:S02]  /*0590*/  IMAD.U32 R13, R13, 0x10000, RZ ;  /* 0x000100000d0d7824 */ /* 0x000fe400078e00ff */
[----:B------:R-:W-:-:S04]  /*05a0*/  IMAD.U32 R8, R17, 0x10000, RZ ;  /* 0x0001000011087824 */ /* 0x000fc800078e00ff */
[----:B------:R-:W-:Y:S01]  /*05b0*/  FFMA R47, R13, R11, R8 ;  /* 0x0000000b0d2f7223 */ /* 0x000fe20000000008 */
[----:B------:R-:W-:Y:S02]  /*05c0*/  PRMT R10, R15, 0x7632, R10 ;  /* 0x000076320f0a7816 */ /* 0x000fe4000000000a */
[----:B------:R-:W-:Y:S01]  /*05d0*/  PRMT R12, R19, 0x7632, R12 ;  /* 0x00007632130c7816 */ /* 0x000fe2000000000c */
[----:B------:R-:W-:Y:S01]  /*05e0*/  IMAD.U32 R49, R15, 0x10000, RZ ;  /* 0x000100000f317824 */ /* 0x000fe200078e00ff */
[----:B------:R-:W-:Y:S01]  /*05f0*/  IADD3 R43, R41, 0x8, RZ ;  /* 0x00000008292b7810 */ /* 0x000fe20007ffe0ff */
[----:B------:R-:W-:Y:S02]  /*0600*/  IMAD.U32 R10, R10, 0x10000, RZ ;  /* 0x000100000a0a7824 */ /* 0x000fe400078e00ff */
[----:B------:R-:W-:Y:S01]  /*0610*/  IMAD.U32 R13, R12, 0x10000, RZ ;  /* 0x000100000c0d7824 */ /* 0x000fe200078e00ff */
[----:B------:R-:W-:Y:S01]  /*0620*/  CS2R R16, SRZ ;  /* 0x0000000000107805 */ /* 0x000fe2000001ff00 */
[----:B----4-:R-:W-:-:S05]  /*0630*/  PRMT R8, R20, 0x7632, R8 ;  /* 0x0000763214087816 */ /* 0x010fca0000000008 */
[----:B------:R-:W-:-:S04]  /*0640*/  IMAD.U32 R8, R8, 0x10000, RZ ;  /* 0x0001000008087824 */ /* 0x000fc800078e00ff */
[----:B--2---:R-:W-:Y:S01]  /*0650*/  FADD R25, R8, R25 ;  /* 0x0000001908197221 */ /* 0x004fe20000000000 */
[----:B------:R-:W-:-:S05]  /*0660*/  PRMT R8, R28, 0x7632, R8 ;  /* 0x000076321c087816 */ /* 0x000fca0000000008 */
[----:B------:R-:W-:-:S04]  /*0670*/  IMAD.U32 R8, R8, 0x10000, RZ ;  /* 0x0001000008087824 */ /* 0x000fc800078e00ff */
[--C-:B------:R-:W-:Y:S01]  /*0680*/  FFMA R45, R25, R45, R8.reuse ;  /* 0x0000002d192d7223 */ /* 0x100fe20000000008 */
[----:B------:R-:W-:-:S05]  /*0690*/  PRMT R8, R21, 0x7632, R8 ;  /* 0x0000763215087816 */ /* 0x000fca0000000008 */
[----:B------:R-:W-:Y:S02]  /*06a0*/  IMAD.U32 R8, R8, 0x10000, RZ ;  /* 0x0001000008087824 */ /* 0x000fe400078e00ff */
[----:B------:R-:W-:Y:S02]  /*06b0*/  IMAD.U32 R9, R20, 0x10000, RZ ;  /* 0x0001000014097824 */ /* 0x000fe400078e00ff */
[----:B------:R-:W-:Y:S01]  /*06c0*/  FADD R27, R8, R27 ;  /* 0x0000001b081b7221 */ /* 0x000fe20000000000 */
[----:B------:R-:W-:Y:S01]  /*06d0*/  PRMT R8, R29, 0x7632, R8 ;  /* 0x000076321d087816 */ /* 0x000fe20000000008 */
[----:B------:R-:W-:Y:S01]  /*06e0*/  FADD R24, R9, R24 ;  /* 0x0000001809187221 */ /* 0x000fe20000000000 */
[----:B------:R-:W-:Y:S02]  /*06f0*/  IMAD.U32 R9, R28, 0x10000, RZ ;  /* 0x000100001c097824 */ /* 0x000fe400078e00ff */
[----:B------:R-:W-:Y:S02]  /*0700*/  IMAD.U32 R21, R21, 0x10000, RZ ;  /* 0x0001000015157824 */ /* 0x000fe400078e00ff */
[----:B------:R-:W-:Y:S01]  /*0710*/  IMAD.U32 R8, R8, 0x10000, RZ ;  /* 0x0001000008087824 */ /* 0x000fe200078e00ff */
[--C-:B------:R-:W-:Y:S01]  /*0720*/  FFMA R46, R24, R46, R9.reuse ;  /* 0x0000002e182e7223 */ /* 0x100fe20000000009 */
[----:B------:R-:W-:Y:S01]  /*0730*/  PRMT R9, R14, 0x7632, R9 ;  /* 0x000076320e097816 */ /* 0x000fe20000000009 */
[----:B------:R-:W-:Y:S01]  /*0740*/  FADD R26, R21, R26 ;  /* 0x0000001a151a7221 */ /* 0x000fe20000000000 */
[--C-:B------:R-:W-:Y:S01]  /*0750*/  FFMA R47, R27, R47, R8.reuse ;  /* 0x0000002f1b2f7223 */ /* 0x100fe20000000008 */
[----:B------:R-:W-:Y:S01]  /*0760*/  IMAD.U32 R29, R29, 0x10000, RZ ;  /* 0x000100001d1d7824 */ /* 0x000fe200078e00ff */
[----:B------:R-:W-:Y:S01]  /*0770*/  PRMT R8, R18, 0x7632, R8 ;  /* 0x0000763212087816 */ /* 0x000fe20000000008 */
[----:B------:R-:W-:-:S02]  /*0780*/  IMAD.U32 R25, R14, 0x10000, RZ ;  /* 0x000100000e197824 */ /* 0x000fc400078e00ff */
[----:B------:R-:W-:Y:S01]  /*0790*/  FFMA R48, R26, R48, R29 ;  /* 0x000000301a307223 */ /* 0x000fe2000000001d */
[----:B------:R-:W-:Y:S01]  /*07a0*/  IMAD.U32 R18, R18, 0x10000, RZ ;  /* 0x0001000012127824 */ /* 0x000fe200078e00ff */
[----:B---3--:R-:W-:Y:S02]  /*07b0*/  I2FP.F32.S32 R11, R32 ;  /* 0x00000020000b7245 */ /* 0x008fe40000201400 */
[----:B------:R-:W-:Y:S02]  /*07c0*/  I2FP.F32.S32 R33, R33 ;  /* 0x0000002100217245 */ /* 0x000fe40000201400 */
[----:B------:R-:W-:Y:S01]  /*07d0*/  I2FP.F32.S32 R35, R35 ;  /* 0x0000002300237245 */ /* 0x000fe20000201400 */
[----:B------:R-:W-:Y:S01]  /*07e0*/  IMAD.U32 R9, R9, 0x10000, RZ ;  /* 0x0001000009097824 */ /* 0x000fe200078e00ff */
[----:B------:R-:W-:Y:S01]  /*07f0*/  FMUL R11, R42, R11 ;  /* 0x0000000b2a0b7220 */ /* 0x000fe20000400000 */
[----:B------:R-:W-:Y:S01]  /*0800*/  IMAD.U32 R8, R8, 0x10000, RZ ;  /* 0x0001000008087824 */ /* 0x000fe200078e00ff */
[C---:B------:R-:W-:Y:S01]  /*0810*/  FMUL R26, R42.reuse, R33 ;  /* 0x000000212a1a7220 */ /* 0x040fe20000400000 */
[----:B------:R-:W-:Y:S01]  /*0820*/  FMUL R24, R42, R35 ;  /* 0x000000232a187220 */ /* 0x000fe20000400000 */
[----:B------:R-:W-:Y:S01]  /*0830*/  I2FP.F32.S32 R15, R34 ;  /* 0x00000022000f7245 */ /* 0x000fe20000201400 */
[----:B------:R-:W-:Y:S01]  /*0840*/  FFMA R25, R25, R11, R18 ;  /* 0x0000000b19197223 */ /* 0x000fe20000000012 */
[----:B------:R-:W-:Y:S01]  /*0850*/  FFMA R26, R9, R26, R8 ;  /* 0x0000001a091a7223 */ /* 0x000fe20000000008 */
[----:B------:R-:W-:Y:S01]  /*0860*/  FFMA R24, R10, R24, R13 ;  /* 0x000000180a187223 */ /* 0x000fe2000000000d */
[----:B------:R-:W-:Y:S01]  /*0870*/  CS2R R8, SRZ ;  /* 0x0000000000087805 */ /* 0x000fe2000001ff00 */
[----:B------:R-:W-:Y:S01]  /*0880*/  CS2R R10, SRZ ;  /* 0x00000000000a7805 */ /* 0x000fe2000001ff00 */
[----:B------:R-:W-:Y:S01]  /*0890*/  IMAD.U32 R14, R19, 0x10000, RZ ;  /* 0x00010000130e7824 */ /* 0x000fe200078e00ff */
[----:B------:R-:W-:Y:S01]  /*08a0*/  FMUL R15, R42, R15 ;  /* 0x0000000f2a0f7220 */ /* 0x000fe20000400000 */
[----:B------:R-:W-:Y:S01]  /*08b0*/  IMAD.WIDE R20, R43, R44, c[0x0][0x178] ;  /* 0x00005e002b147625 */ /* 0x000fe200078e022c */
[----:B------:R-:W-:Y:S01]  /*08c0*/  PRMT R27, R22, 0x7632, R27 ;  /* 0x00007632161b7816 */ /* 0x000fe2000000001b */
[----:B------:R-:W-:Y:S01]  /*08d0*/  CS2R R12, SRZ ;  /* 0x00000000000c7805 */ /* 0x000fe2000001ff00 */
[----:B------:R-:W-:Y:S01]  /*08e0*/  FFMA R49, R49, R15, R14 ;  /* 0x0000000f31317223 */ /* 0x000fe2000000000e */
[----:B------:R-:W-:Y:S01]  /*08f0*/  CS2R R18, SRZ ;  /* 0x0000000000127805 */ /* 0x000fe2000001ff00 */
[----:B------:R-:W-:Y:S01]  /*0900*/  CS2R R14, SRZ ;  /* 0x00000000000e7805 */ /* 0x000fe2000001ff00 */
[----:B------:R0:W2:Y:S01]  /*0910*/  @P0 LDG.E.EF.128 R8, [R20.64] ;  /* 0x0000000414080981 */ /* 0x0000a2000c0e1d00 */
[----:B------:R-:W-:Y:S01]  /*0920*/  IMAD.U32 R28, R27, 0x10000, RZ ;  /* 0x000100001b1c7824 */ /* 0x000fe200078e00ff */
[----:B------:R-:W-:-:S02]  /*0930*/  PRMT R27, R30, 0x7632, R27 ;  /* 0x000076321e1b7816 */ /* 0x000fc4000000001b */
[----:B------:R1:W3:Y:S01]  /*0940*/  @!P4 LDG.E.EL.128 R16, [R54.64+0x10] ;  /* 0x000010043610c981 */ /* 0x0002e2000c2e1d00 */
[----:B-----5:R-:W-:Y:S02]  /*0950*/  FADD R28, R28, R37 ;  /* 0x000000251c1c7221 */ /* 0x020fe40000000000 */
[----:B------:R-:W-:Y:S01]  /*0960*/  IMAD.U32 R27, R27, 0x10000, RZ ;  /* 0x000100001b1b7824 */ /* 0x000fe200078e00ff */
[----:B------:R4:W5:Y:S01]  /*0970*/  @!P4 LDG.E.EL.128 R12, [R56.64+0x10] ;  /* 0x00001004380cc981 */ /* 0x000962000c2e1d00 */
[C---:B0-----:R-:W-:Y:S01]  /*0980*/  IMAD.U32 R21, R23.reuse, 0x10000, RZ ;  /* 0x0001000017157824 */ /* 0x041fe200078e00ff */
[----:B------:R-:W-:Y:S01]  /*0990*/  PRMT R23, R23, 0x7632, R23 ;  /* 0x0000763217177816 */ /* 0x000fe20000000017 */
[----:B------:R-:W-:Y:S01]  /*09a0*/  FFMA R37, R28, R26, R27 ;  /* 0x0000001a1c257223 */ /* 0x000fe2000000001b */
[----:B------:R-:W-:-:S03]  /*09b0*/  IMAD.U32 R29, R22, 0x10000, RZ ;  /* 0x00010000161d7824 */ /* 0x000fc600078e00ff */
[----:B------:R-:W-:Y:S01]  /*09c0*/  IMAD.U32 R26, R23, 0x10000, RZ ;  /* 0x00010000171a7824 */ /* 0x000fe200078e00ff */
[----:B----4-:R-:W-:Y:S01]  /*09d0*/  FADD R56, R21, R38 ;  /* 0x0000002615387221 */ /* 0x010fe20000000000 */
[----:B------:R-:W-:Y:S01]  /*09e0*/  CS2R R22, SRZ ;  /* 0x0000000000167805 */ /* 0x000fe2000001ff00 */
[----:B------:R-:W-:Y:S01]  /*09f0*/  CS2R R20, SRZ ;  /* 0x0000000000147805 */ /* 0x000fe2000001ff00 */
[----:B------:R-:W-:Y:S01]  /*0a00*/  CS2R R32, SRZ ;  /* 0x0000000000207805 */ /* 0x000fe2000001ff00 */
[----:B------:R-:W-:-:S04]  /*0a10*/  CS2R R34, SRZ ;  /* 0x0000000000227805 */ /* 0x000fc8000001ff00 */
[----:B------:R0:W4:Y:S01]  /*0a20*/  @!P4 LDG.E.EL.128 R20, [R52.64+0x3010] ;  /* 0x003010043414c981 */ /* 0x000122000c2e1d00 */
[----:B------:R-:W-:Y:S01]  /*0a30*/  FADD R29, R29, R36 ;  /* 0x000000241d1d7221 */ /* 0x000fe20000000000 */
[----:B------:R-:W-:Y:S01]  /*0a40*/  FADD R36, R26, R39 ;  /* 0x000000271a247221 */ /* 0x000fe20000000000 */
[----:B------:R-:W-:Y:S01]  /*0a50*/  IMAD.U32 R38, R30, 0x10000, RZ ;  /* 0x000100001e267824 */ /* 0x000fe200078e00ff */
[----:B------:R-:W-:Y:S01]  /*0a60*/  PRMT R26, R31, 0x7632, R26 ;  /* 0x000076321f1a7816 */ /* 0x000fe2000000001a */
[----:B------:R-:W4:Y:S02]  /*0a70*/  @!P4 LDG.E.EL.128 R32, [R50.64+0x6020] ;  /* 0x006020043220c981 */ /* 0x000f24000c2e1d00 */
[----:B------:R-:W-:Y:S02]  /*0a80*/  FFMA R38, R29, R25, R38 ;  /* 0x000000191d267223 */ /* 0x000fe40000000026 */
[----:B------:R-:W-:Y:S02]  /*0a90*/  IMAD.U32 R25, R26, 0x10000, RZ ;  /* 0x000100001a197824 */ /* 0x000fe400078e00ff */
[----:B------:R-:W-:-:S02]  /*0aa0*/  CS2R R26, SRZ ;  /* 0x00000000001a7805 */ /* 0x000fc4000001ff00 */
[----:B------:R-:W-:Y:S01]  /*0ab0*/  FFMA R36, R36, R24, R25 ;  /* 0x0000001824247223 */ /* 0x000fe20000000019 */
[----:B------:R-:W-:Y:S01]  /*0ac0*/  IMAD.WIDE R28, R43, R0, c[0x0][0x160] ;  /* 0x000058002b1c7625 */ /* 0x000fe200078e0200 */
[----:B------:R-:W-:-:S06]  /*0ad0*/  CS2R R24, SRZ ;  /* 0x0000000000187805 */ /* 0x000fcc000001ff00 */
[----:B------:R1:W4:Y:S01]  /*0ae0*/  @P0 LDG.E.EF.128 R24, [R28.64] ;  /* 0x000000041c180981 */ /* 0x000322000c0e1d00 */
[----:B------:R-:W-:-:S04]  /*0af0*/  IMAD.U32 R31, R31, 0x10000, RZ ;  /* 0x000100001f1f7824 */ /* 0x000fc800078e00ff */
[----:B------:R-:W-:Y:S01]  /*0b00*/  FFMA R49, R56, R49, R31 ;  /* 0x0000003138317223 */ /* 0x000fe2000000001f */
[----:B0-----:R-:W-:-:S04]  /*0b10*/  FSEL R52, RZ, 2, !P0 ;  /* 0x40000000ff347808 */ /* 0x001fc80004000000 */
[----:B------:R-:W-:Y:S02]  /*0b20*/  FSETP.GEU.AND P1, PT, R52, 1.175494350822287508e-38, PT ;  /* 0x008000003400780b */ /* 0x000fe40003f2e000 */
[----:B-1----:R-:W-:Y:S02]  /*0b30*/  FSEL R54, R46, RZ, P0 ;  /* 0x000000ff2e367208 */ /* 0x002fe40000000000 */
[----:B------:R-:W-:Y:S02]  /*0b40*/  FSEL R56, R48, RZ, P0 ;  /* 0x000000ff30387208 */ /* 0x000fe40000000000 */
[----:B--2---:R-:W-:Y:S02]  /*0b50*/  I2FP.F32.S32 R39, R8 ;  /* 0x0000000800277245 */ /* 0x004fe40000201400 */
[----:B------:R-:W-:Y:S01]  /*0b60*/  I2FP.F32.S32 R31, R9 ;  /* 0x00000009001f7245 */ /* 0x000fe20000201400 */
[----:B---3--:R-:W-:Y:S02]  /*0b70*/  IMAD.U32 R8, R16, 0x10000, RZ ;  /* 0x0001000010087824 */ /* 0x008fe400078e00ff */
[----:B------:R-:W-:Y:S01]  /*0b80*/  FMUL R30, R42, R39 ;  /* 0x000000272a1e7220 */ /* 0x000fe20000400000 */
[----:B------:R-:W-:Y:S01]  /*0b90*/  PRMT R16, R16, 0x7632, R16 ;  /* 0x0000763210107816 */ /* 0x000fe20000000010 */
[C---:B-----5:R-:W-:Y:S01]  /*0ba0*/  IMAD.U32 R39, R12.reuse, 0x10000, RZ ;  /* 0x000100000c277824 */ /* 0x060fe200078e00ff */
[----:B------:R-:W-:Y:S01]  /*0bb0*/  PRMT R12, R12, 0x7632, R12 ;  /* 0x000076320c0c7816 */ /* 0x000fe2000000000c */
[----:B------:R-:W-:-:S02]  /*0bc0*/  FMUL R31, R42, R31 ;  /* 0x0000001f2a1f7220 */ /* 0x000fc40000400000 */
[----:B------:R-:W-:Y:S02]  /*0bd0*/  IMAD.U32 R9, R16, 0x10000, RZ ;  /* 0x0001000010097824 */ /* 0x000fe400078e00ff */
[----:B------:R-:W-:Y:S01]  /*0be0*/  IMAD.U32 R12, R12, 0x10000, RZ ;  /* 0x000100000c0c7824 */ /* 0x000fe200078e00ff */
[----:B------:R-:W-:Y:S01]  /*0bf0*/  FFMA R39, R39, R30, R8 ;  /* 0x0000001e27277223 */ /* 0x000fe20000000008 */
[----:B------:R-:W-:Y:S02]  /*0c00*/  PRMT R16, R17, 0x7632, R16 ;  /* 0x0000763211107816 */ /* 0x000fe40000000010 */
[--C-:B------:R-:W-:Y:S01]  /*0c10*/  FFMA R12, R12, R31, R9.reuse ;  /* 0x0000001f0c0c7223 */ /* 0x100fe20000000009 */
[----:B------:R-:W-:Y:S02]  /*0c20*/  PRMT R9, R13, 0x7632, R9 ;  /* 0x000076320d097816 */ /* 0x000fe40000000009 */
[----:B------:R-:W-:Y:S01]  /*0c30*/  I2FP.F32.S32 R11, R11 ;  /* 0x0000000b000b7245 */ /* 0x000fe20000201400 */
[----:B------:R-:W-:Y:S01]  /*0c40*/  IMAD.U32 R16, R16, 0x10000, RZ ;  /* 0x0001000010107824 */ /* 0x000fe200078e00ff */
[----:B----4-:R-:W-:Y:S01]  /*0c50*/  PRMT R8, R21, 0x7632, R8 ;  /* 0x0000763215087816 */ /* 0x010fe20000000008 */
[----:B------:R-:W-:-:S02]  /*0c60*/  IMAD.U32 R9, R9, 0x10000, RZ ;  /* 0x0001000009097824 */ /* 0x000fc400078e00ff */
[----:B------:R-:W-:Y:S02]  /*0c70*/  FMUL R11, R42, R11 ;  /* 0x0000000b2a0b7220 */ /* 0x000fe40000400000 */
[----:B------:R-:W-:Y:S02]  /*0c80*/  IMAD.U32 R8, R8, 0x10000, RZ ;  /* 0x0001000008087824 */ /* 0x000fe400078e00ff */
[----:B------:R-:W-:Y:S02]  /*0c90*/  FFMA R29, R9, R11, R16 ;  /* 0x0000000b091d7223 */ /* 0x000fe40000000010 */
[----:B------:R-:W-:Y:S01]  /*0ca0*/  FADD R16, R8, R35 ;  /* 0x0000002308107221 */ /* 0x000fe20000000000 */
[----:B------:R-:W-:Y:S02]  /*0cb0*/  PRMT R8, R20, 0x7632, R8 ;  /* 0x0000763214087816 */ /* 0x000fe40000000008 */
[----:B------:R-:W-:-:S03]  /*0cc0*/  I2FP.F32.S32 R11, R10 ;  /* 0x0000000a000b7245 */ /* 0x000fc60000201400 */
[----:B------:R-:W-:Y:S02]  /*0cd0*/  IMAD.U32 R8, R8, 0x10000, RZ ;  /* 0x0001000008087824 */ /* 0x000fe400078e00ff */
[----:B------:R-:W-:Y:S02]  /*0ce0*/  IMAD.U32 R35, R13, 0x10000, RZ ;  /* 0x000100000d237824 */ /* 0x000fe400078e00ff */
[----:B------:R-:W-:Y:S01]  /*0cf0*/  FADD R28, R8, R33 ;  /* 0x00000021081c7221 */ /* 0x000fe20000000000 */
[----:B------:R-:W-:Y:S01]  /*0d00*/  FMUL R33, R52, 16777216 ;  /* 0x4b80000034217820 */ /* 0x000fe20000400000 */
[----:B------:R-:W-:Y:S01]  /*0d10*/  IMAD.U32 R10, R17, 0x10000, RZ ;  /* 0x00010000110a7824 */ /* 0x000fe200078e00ff */
[----:B------:R-:W-:Y:S01]  /*0d20*/  FMUL R11, R42, R11 ;  /* 0x0000000b2a0b7220 */ /* 0x000fe20000400000 */
[----:B------:R-:W-:Y:S02]  /*0d30*/  PRMT R9, R25, 0x7632, R9 ;  /* 0x0000763219097816 */ /* 0x000fe40000000009 */
[----:B------:R-:W-:Y:S01]  /*0d40*/  FSEL R53, R33, R52, !P1 ;  /* 0x0000003421357208 */ /* 0x000fe20004800000 */
[--C-:B------:R-:W-:Y:S01]  /*0d50*/  FFMA R35, R35, R11, R10.reuse ;  /* 0x0000000b23237223 */ /* 0x100fe2000000000a */
[----:B------:R-:W-:Y:S01]  /*0d60*/  PRMT R10, R24, 0x7632, R10 ;  /* 0x00007632180a7816 */ /* 0x000fe2000000000a */
[----:B------:R-:W-:Y:S01]  /*0d70*/  IMAD.U32 R9, R9, 0x10000, RZ ;  /* 0x0001000009097824 */ /* 0x000fe200078e00ff */
[----:B------:R-:W-:-:S02]  /*0d80*/  IADD3 R13, R41, 0xc, RZ ;  /* 0x0000000c290d7810 */ /* 0x000fc40007ffe0ff */
[----:B------:R-:W0:Y:S01]  /*0d90*/  MUFU.RCP R53, R53 ;  /* 0x0000003500357308 */ /* 0x000e220000001000 */
[----:B------:R-:W-:Y:S01]  /*0da0*/  IMAD.U32 R17, R10, 0x10000, RZ ;  /* 0x000100000a117824 */ /* 0x000fe200078e00ff */
[----:B------:R-:W-:Y:S01]  /*0db0*/  FSEL R33, RZ, 1, !P0 ;  /* 0x3f800000ff217808 */ /* 0x000fe20004000000 */
[----:B------:R-:W-:Y:S01]  /*0dc0*/  FFMA R16, R16, R29, R9 ;  /* 0x0000001d10107223 */ /* 0x000fe20000000009 */
[----:B------:R-:W-:Y:S01]  /*0dd0*/  CS2R R10, SRZ ;  /* 0x00000000000a7805 */ /* 0x000fe2000001ff00 */
[----:B------:R-:W-:Y:S01]  /*0de0*/  CS2R R8, SRZ ;  /* 0x0000000000087805 */ /* 0x000fe2000001ff00 */
[----:B------:R-:W-:Y:S01]  /*0df0*/  FFMA R17, R28, R12, R17 ;  /* 0x0000000c1c117223 */ /* 0x000fe20000000011 */
[----:B------:R-:W-:Y:S01]  /*0e00*/  IMAD.WIDE R12, R13, R44, c[0x0][0x178] ;  /* 0x00005e000d0c7625 */ /* 0x000fe200078e022c */
[----:B------:R-:W-:-:S03]  /*0e10*/  FMUL R44, R33, 16777216 ;  /* 0x4b800000212c7820 */ /* 0x000fc60000400000 */
[----:B------:R1:W2:Y:S01]  /*0e20*/  @!P4 LDG.E.EL.128 R8, [R50.64+0x6030] ;  /* 0x006030043208c981 */ /* 0x0002a2000c2e1d00 */
[----:B------:R-:W-:Y:S01]  /*0e30*/  CS2R R28, SRZ ;  /* 0x00000000001c7805 */ /* 0x000fe2000001ff00 */
[----:B------:R-:W-:-:S06]  /*0e40*/  CS2R R30, SRZ ;  /* 0x00000000001e7805 */ /* 0x000fcc000001ff00 */
[----:B------:R3:W4:Y:S01]  /*0e50*/  @P0 LDG.E.EF.128 R28, [R12.64] ;  /* 0x000000040c1c0981 */ /* 0x000722000c0e1d00 */
[----:B-1----:R-:W-:Y:S02]  /*0e60*/  FSEL R50, R44, R33, !P1 ;  /* 0x000000212c327208 */ /* 0x002fe40004800000 */
[----:B------:R-:W-:Y:S02]  /*0e70*/  FSEL R51, R45, RZ, P0 ;  /* 0x000000ff2d337208 */ /* 0x000fe40000000000 */
[----:B------:R-:W-:Y:S01]  /*0e80*/  FSETP.NEU.AND P1, PT, R52, RZ, PT ;  /* 0x000000ff3400720b */ /* 0x000fe20003f2d000 */
[----:B0-----:R-:W-:Y:S02]  /*0e90*/  FMUL R50, R53, R50 ;  /* 0x0000003235327220 */ /* 0x001fe40000400000 */
[----:B------:R-:W-:-:S03]  /*0ea0*/  FADD R51, -R54, R51 ;  /* 0x0000003336337221 */ /* 0x000fc60000000100 */
[----:B---3--:R-:W-:Y:S01]  /*0eb0*/  FSEL R12, R50, RZ, P1 ;  /* 0x000000ff320c7208 */ /* 0x008fe20000800000 */
[----:B------:R-:W-:-:S04]  /*0ec0*/  FMUL R50, R51, R51 ;  /* 0x0000003333327220 */ /* 0x000fc80000400000 */
[----:B------:R-:W-:Y:S01]  /*0ed0*/  FFMA R13, R51, R12, R54 ;  /* 0x0000000c330d7223 */ /* 0x000fe20000000036 */
[----:B------:R-:W-:-:S04]  /*0ee0*/  FMUL R51, R33, R50 ;  /* 0x0000003221337220 */ /* 0x000fc80000400000 */
[----:B------:R-:W-:Y:S01]  /*0ef0*/  FFMA R50, R12, R51, RZ ;  /* 0x000000330c327223 */ /* 0x000fe200000000ff */
[----:B------:R-:W-:-:S04]  /*0f00*/  FSEL R12, RZ, 3, !P0 ;  /* 0x40400000ff0c7808 */ /* 0x000fc80004000000 */
[C---:B------:R-:W-:Y:S01]  /*0f10*/  FSETP.GEU.AND P1, PT, R12.reuse, 1.175494350822287508e-38, PT ;  /* 0x008000000c00780b */ /* 0x040fe20003f2e000 */
[----:B------:R-:W-:-:S05]  /*0f20*/  FMUL R51, R12, 16777216 ;  /* 0x4b8000000c337820 */ /* 0x000fca0000400000 */
[----:B------:R-:W-:-:S06]  /*0f30*/  FSEL R53, R51, R12, !P1 ;  /* 0x0000000c33357208 */ /* 0x000fcc0004800000 */
[----:B------:R-:W0:Y:S01]  /*0f40*/  MUFU.RCP R53, R53 ;  /* 0x0000003500357308 */ /* 0x000e220000001000 */
[----:B------:R-:W-:Y:S02]  /*0f50*/  FSEL R54, R44, R33, !P1 ;  /* 0x000000212c367208 */ /* 0x000fe40004800000 */
[----:B------:R-:W-:-:S03]  /*0f60*/  FSETP.NEU.AND P1, PT, R12, RZ, PT ;  /* 0x000000ff0c00720b */ /* 0x000fc60003f2d000 */
[----:B0-----:R-:W-:-:S05]  /*0f70*/  FMUL R54, R53, R54 ;  /* 0x0000003635367220 */ /* 0x001fca0000400000 */
[----:B------:R-:W-:Y:S01]  /*0f80*/  FSEL R51, R54, RZ, P1 ;  /* 0x000000ff36337208 */ /* 0x000fe20000800000 */
[----:B------:R-:W-:-:S04]  /*0f90*/  FADD R54, R56, -R13 ;  /* 0x8000000d38367221 */ /* 0x000fc80000000000 */
[C---:B------:R-:W-:Y:S01]  /*0fa0*/  FMUL R55, R54.reuse, R54 ;  /* 0x0000003636377220 */ /* 0x040fe20000400000 */
[----:B------:R-:W-:-:S03]  /*0fb0*/  FFMA R13, R54, R51, R13 ;  /* 0x00000033360d7223 */ /* 0x000fc6000000000d */
[----:B------:R-:W-:-:S04]  /*0fc0*/  FMUL R55, R52, R55 ;  /* 0x0000003734377220 */ /* 0x000fc80000400000 */
[----:B------:R-:W-:Y:S01]  /*0fd0*/  FFMA R51, R51, R55, R50 ;  /* 0x0000003733337223 */ /* 0x000fe20000000032 */
[----:B------:R-:W-:-:S04]  /*0fe0*/  FSEL R50, RZ, 4, !P0 ;  /* 0x40800000ff327808 */ /* 0x000fc80004000000 */
[C---:B------:R-:W-:Y:S01]  /*0ff0*/  FSETP.GEU.AND P1, PT, R50.reuse, 1.175494350822287508e-38, PT ;  /* 0x008000003200780b */ /* 0x040fe20003f2e000 */
[----:B------:R-:W-:-:S05]  /*1000*/  FMUL R53, R50, 16777216 ;  /* 0x4b80000032357820 */ /* 0x000fca0000400000 */
[----:B------:R-:W-:-:S06]  /*1010*/  FSEL R53, R53, R50, !P1 ;  /* 0x0000003235357208 */ /* 0x000fcc0004800000 */
[----:B------:R-:W0:Y:S01]  /*1020*/  MUFU.RCP R53, R53 ;  /* 0x0000003500357308 */ /* 0x000e220000001000 */
[----:B------:R-:W-:Y:S02]  /*1030*/  FSEL R52, R44, R33, !P1 ;  /* 0x000000212c347208 */ /* 0x000fe40004800000 */
[----:B------:R-:W-:Y:S02]  /*1040*/  FSETP.NEU.AND P1, PT, R50, RZ, PT ;  /* 0x000000ff3200720b */ /* 0x000fe40003f2d000 */
[----:B------:R-:W-:Y:S01]  /*1050*/  FSEL R56, R47, RZ, P0 ;  /* 0x000000ff2f387208 */ /* 0x000fe20000000000 */
[----:B0-----:R-:W-:-:S05]  /*1060*/  FMUL R52, R53, R52 ;  /* 0x0000003435347220 */ /* 0x001fca0000400000 */
[----:B------:R-:W-:Y:S01]  /*1070*/  FSEL R54, R52, RZ, P1 ;  /* 0x000000ff34367208 */ /* 0x000fe20000800000 */
[----:B------:R-:W-:-:S04]  /*1080*/  FADD R52, R56, -R13 ;  /* 0x8000000d38347221 */ /* 0x000fc80000000000 */
[----:B------:R-:W-:-:S04]  /*1090*/  FMUL R55, R52, R52 ;  /* 0x0000003434377220 */ /* 0x000fc80000400000 */
[----:B------:R-:W-:Y:S01]  /*10a0*/  FMUL R55, R12, R55 ;  /* 0x000000370c377220 */ /* 0x000fe20000400000 */
[----:B------:R-:W-:-:S04]  /*10b0*/  FSEL R12, RZ, 5, !P0 ;  /* 0x40a00000ff0c7808 */ /* 0x000fc80004000000 */
[C---:B------:R-:W-:Y:S01]  /*10c0*/  FSETP.GEU.AND P1, PT, R12.reuse, 1.175494350822287508e-38, PT ;  /* 0x008000000c00780b */ /* 0x040fe20003f2e000 */
[----:B------:R-:W-:-:S05]  /*10d0*/  FMUL R53, R12, 16777216 ;  /* 0x4b8000000c357820 */ /* 0x000fca0000400000 */
[----:B------:R-:W-:-:S06]  /*10e0*/  FSEL R53, R53, R12, !P1 ;  /* 0x0000000c35357208 */ /* 0x000fcc0004800000 */
[----:B------:R-:W0:Y:S01]  /*10f0*/  MUFU.RCP R53, R53 ;  /* 0x0000003500357308 */ /* 0x000e220000001000 */
[----:B------:R-:W-:Y:S01]  /*1100*/  FFMA R13, R52, R54, R13 ;  /* 0x00000036340d7223 */ /* 0x000fe2000000000d */
[----:B------:R-:W-:Y:S02]  /*1110*/  FSEL R52, R44, R33, !P1 ;  /* 0x000000212c347208 */ /* 0x000fe40004800000 */
[----:B------:R-:W-:Y:S02]  /*1120*/  FSETP.NEU.AND P1, PT, R12, RZ, PT ;  /* 0x000000ff0c00720b */ /* 0x000fe40003f2d000 */
[----:B------:R-:W-:Y:S01]  /*1130*/  FSEL R56, R38, RZ, P0 ;  /* 0x000000ff26387208 */ /* 0x000fe20000000000 */
[----:B------:R-:W-:Y:S01]  /*1140*/  FFMA R51, R54, R55, R51 ;  /* 0x0000003736337223 */ /* 0x000fe20000000033 */
        /* <DEDUP_REMOVED lines=18> */
[C---:B------:R-:W-:Y:S01]  /*1270*/  FMUL R55, R52.reuse, R52 ;  /* 0x0000003434377220 */ /* 0x040fe20000400000 */
[----:B------:R-:W-:-:S03]  /*1280*/  FFMA R13, R52, R54, R13 ;  /* 0x00000036340d7223 */ /* 0x000fc6000000000d */
[----:B------:R-:W-:Y:S01]  /*1290*/  FMUL R52, R12, R55 ;  /* 0x000000370c347220 */ /* 0x000fe20000400000 */
[----:B------:R-:W-:-:S03]  /*12a0*/  FSEL R12, RZ, 7, !P0 ;  /* 0x40e00000ff0c7808 */ /* 0x000fc60004000000 */
[----:B------:R-:W-:Y:S01]  /*12b0*/  FFMA R52, R54, R52, R51 ;  /* 0x0000003436347223 */ /* 0x000fe20000000033 */
        /* <DEDUP_REMOVED lines=10> */
[C---:B------:R-:W-:Y:S01]  /*1360*/  FFMA R51, R54.reuse, R55, R13 ;  /* 0x0000003736337223 */ /* 0x040fe2000000000d */
[----:B------:R-:W-:-:S04]  /*1370*/  FMUL R13, R54, R54 ;  /* 0x00000036360d7220 */ /* 0x000fc80000400000 */
[----:B------:R-:W-:Y:S01]  /*1380*/  FMUL R50, R50, R13 ;  /* 0x0000000d32327220 */ /* 0x000fe20000400000 */
[----:B------:R-:W-:-:S04]  /*1390*/  IMAD.U32 R13, R20, 0x10000, RZ ;  /* 0x00010000140d7824 */ /* 0x000fc800078e00ff */
[----:B------:R-:W-:Y:S01]  /*13a0*/  FADD R20, R13, R32 ;  /* 0x000000200d147221 */ /* 0x000fe20000000000 */
[----:B------:R-:W-:Y:S01]  /*13b0*/  FSEL R13, RZ, 8, !P0 ;  /* 0x41000000ff0d7808 */ /* 0x000fe20004000000 */
[----:B------:R-:W-:-:S03]  /*13c0*/  FFMA R50, R55, R50, R52 ;  /* 0x0000003237327223 */ /* 0x000fc60000000034 */
[C---:B------:R-:W-:Y:S01]  /*13d0*/  FSETP.GEU.AND P1, PT, R13.reuse, 1.175494350822287508e-38, PT ;  /* 0x008000000d00780b */ /* 0x040fe20003f2e000 */
[----:B------:R-:W-:-:S05]  /*13e0*/  FMUL R32, R13, 16777216 ;  /* 0x4b8000000d207820 */ /* 0x000fca0000400000 */
[----:B------:R-:W-:-:S06]  /*13f0*/  FSEL R52, R32, R13, !P1 ;  /* 0x0000000d20347208 */ /* 0x000fcc0004800000 */
[----:B------:R-:W0:Y:S01]  /*1400*/  MUFU.RCP R52, R52 ;  /* 0x0000003400347308 */ /* 0x000e220000001000 */
[----:B------:R-:W-:Y:S02]  /*1410*/  FSEL R32, R36, RZ, P0 ;  /* 0x000000ff24207208 */ /* 0x000fe40000000000 */
[----:B------:R-:W-:-:S03]  /*1420*/  FSEL R53, R44, R33, !P1 ;  /* 0x000000212c357208 */ /* 0x000fc60004800000 */
[----:B------:R-:W-:Y:S01]  /*1430*/  FADD R32, R32, -R51 ;  /* 0x8000003320207221 */ /* 0x000fe20000000000 */
[----:B------:R-:W-:-:S03]  /*1440*/  FSETP.NEU.AND P1, PT, R13, RZ, PT ;  /* 0x000000ff0d00720b */ /* 0x000fc60003f2d000 */
[----:B------:R-:W-:Y:S01]  /*1450*/  FMUL R55, R32, R32 ;  /* 0x0000002020377220 */ /* 0x000fe20000400000 */
[----:B0-----:R-:W-:-:S03]  /*1460*/  FMUL R53, R52, R53 ;  /* 0x0000003534357220 */ /* 0x001fc60000400000 */
[----:B------:R-:W-:Y:S02]  /*1470*/  FMUL R55, R12, R55 ;  /* 0x000000370c377220 */ /* 0x000fe40000400000 */
[----:B------:R-:W-:Y:S02]  /*1480*/  FSEL R53, R53, RZ, P1 ;  /* 0x000000ff35357208 */ /* 0x000fe40000800000 */
[----:B------:R-:W-:-:S03]  /*1490*/  FSEL R12, RZ, 9, !P0 ;  /* 0x41100000ff0c7808 */ /* 0x000fc60004000000 */
[----:B------:R-:W-:Y:S01]  /*14a0*/  FFMA R51, R32, R53, R51 ;  /* 0x0000003520337223 */ /* 0x000fe20000000033 */
[----:B------:R-:W-:Y:S01]  /*14b0*/  FFMA R50, R53, R55, R50 ;  /* 0x0000003735327223 */ /* 0x000fe20000000032 */
[----:B------:R-:W-:Y:S01]  /*14c0*/  IMAD.U32 R53, R24, 0x10000, RZ ;  /* 0x0001000018357824 */ /* 0x000fe200078e00ff */
[----:B------:R-:W-:-:S03]  /*14d0*/  FSETP.GEU.AND P1, PT, R12, 1.175494350822287508e-38, PT ;  /* 0x008000000c00780b */ /* 0x000fc60003f2e000 */
[----:B------:R-:W-:Y:S01]  /*14e0*/  FFMA R20, R20, R39, R53 ;  /* 0x0000002714147223 */ /* 0x000fe20000000035 */
[----:B------:R-:W-:-:S05]  /*14f0*/  FMUL R39, R12, 16777216 ;  /* 0x4b8000000c277820 */ /* 0x000fca0000400000 */
[----:B------:R-:W-:-:S06]  /*1500*/  FSEL R39, R39, R12, !P1 ;  /* 0x0000000c27277208 */ /* 0x000fcc0004800000 */
[----:B------:R-:W0:Y:S01]  /*1510*/  MUFU.RCP R39, R39 ;  /* 0x0000002700277308 */ /* 0x000e220000001000 */
[----:B------:R-:W-:Y:S01]  /*1520*/  IMAD.U32 R21, R21, 0x10000, RZ ;  /* 0x0001000015157824 */ /* 0x000fe200078e00ff */
[----:B------:R-:W-:Y:S01]  /*1530*/  FSEL R32, R44, R33, !P1 ;  /* 0x000000212c207208 */ /* 0x000fe20004800000 */
[----:B------:R-:W-:Y:S02]  /*1540*/  IMAD.U32 R24, R25, 0x10000, RZ ;  /* 0x0001000019187824 */ /* 0x000fe400078e00ff */
[----:B------:R-:W-:-:S04]  /*1550*/  FADD R21, R21, R34 ;  /* 0x0000002215157221 */ /* 0x000fc80000000000 */
[----:B------:R-:W-:Y:S01]  /*1560*/  FFMA R21, R21, R35, R24 ;  /* 0x0000002315157223 */ /* 0x000fe20000000018 */
[----:B------:R-:W-:Y:S01]  /*1570*/  FSEL R24, RZ, 10, !P0 ;  /* 0x41200000ff187808 */ /* 0x000fe20004000000 */
[----:B0-----:R-:W-:Y:S01]  /*1580*/  FMUL R25, R39, R32 ;  /* 0x0000002027197220 */ /* 0x001fe20000400000 */
[----:B------:R-:W-:-:S03]  /*1590*/  FSEL R32, R20, RZ, P0 ;  /* 0x000000ff14207208 */ /* 0x000fc60000000000 */
[C---:B------:R-:W-:Y:S01]  /*15a0*/  FMUL R35, R24.reuse, 16777216 ;  /* 0x4b80000018237820 */ /* 0x040fe20000400000 */
[----:B------:R-:W-:Y:S01]  /*15b0*/  FSETP.GEU.AND P2, PT, R24, 1.175494350822287508e-38, PT ;  /* 0x008000001800780b */ /* 0x000fe20003f4e000 */
[----:B------:R-:W-:Y:S01]  /*15c0*/  FADD R32, R32, -R51 ;  /* 0x8000003320207221 */ /* 0x000fe20000000000 */
[----:B------:R-:W-:-:S03]  /*15d0*/  FSETP.NEU.AND P1, PT, R12, RZ, PT ;  /* 0x000000ff0c00720b */ /* 0x000fc60003f2d000 */
[----:B------:R-:W-:Y:S01]  /*15e0*/  FMUL R34, R32, R32 ;  /* 0x0000002020227220 */ /* 0x000fe20000400000 */
[----:B------:R-:W-:Y:S01]  /*15f0*/  FSEL R35, R35, R24, !P2 ;  /* 0x0000001823237208 */ /* 0x000fe20005000000 */
[----:B------:R-:W-:Y:S01]  /*1600*/  FADD R50, RZ, R50 ;  /* 0x00000032ff327221 */ /* 0x000fe20000000000 */
[----:B------:R-:W-:Y:S01]  /*1610*/  FSEL R25, R25, RZ, P1 ;  /* 0x000000ff19197208 */ /* 0x000fe20000800000 */
[----:B------:R-:W-:-:S03]  /*1620*/  FMUL R34, R13, R34 ;  /* 0x000000220d227220 */ /* 0x000fc60000400000 */
[----:B------:R-:W0:Y:S01]  /*1630*/  MUFU.RCP R35, R35 ;  /* 0x0000002300237308 */ /* 0x000e220000001000 */
[----:B------:R-:W-:Y:S01]  /*1640*/  FFMA R32, R32, R25, R51 ;  /* 0x0000001920207223 */ /* 0x000fe20000000033 */
[----:B------:R-:W-:Y:S01]  /*1650*/  FFMA R34, R25, R34, R50 ;  /* 0x0000002219227223 */ /* 0x000fe20000000032 */
[----:B------:R-:W-:Y:S02]  /*1660*/  FSEL R25, RZ, 11, !P0 ;  /* 0x41300000ff197808 */ /* 0x000fe40004000000 */
[----:B------:R-:W-:Y:S02]  /*1670*/  FSEL R50, R44, R33, !P2 ;  /* 0x000000212c327208 */ /* 0x000fe40005000000 */
[C---:B------:R-:W-:Y:S01]  /*1680*/  FSETP.GEU.AND P2, PT, R25.reuse, 1.175494350822287508e-38, PT ;  /* 0x008000001900780b */ /* 0x040fe20003f4e000 */
[----:B------:R-:W-:Y:S01]  /*1690*/  FMUL R52, R25, 16777216 ;  /* 0x4b80000019347820 */ /* 0x000fe20000400000 */
[----:B------:R-:W-:-:S04]  /*16a0*/  FSEL R13, R17, RZ, P0 ;  /* 0x000000ff110d7208 */ /* 0x000fc80000000000 */
[----:B------:R-:W-:Y:S01]  /*16b0*/  FSEL R52, R52, R25, !P2 ;  /* 0x0000001934347208 */ /* 0x000fe20005000000 */
[----:B------:R-:W-:Y:S01]  /*16c0*/  FADD R13, R13, -R32 ;  /* 0x800000200d0d7221 */ /* 0x000fe20000000000 */
[----:B------:R-:W-:Y:S01]  /*16d0*/  FSETP.NEU.AND P1, PT, R24, RZ, PT ;  /* 0x000000ff1800720b */ /* 0x000fe20003f2d000 */
[----:B0-----:R-:W-:-:S03]  /*16e0*/  FMUL R50, R35, R50 ;  /* 0x0000003223327220 */ /* 0x001fc60000400000 */
[----:B------:R-:W0:Y:S01]  /*16f0*/  MUFU.RCP R52, R52 ;  /* 0x0000003400347308 */ /* 0x000e220000001000 */
[----:B------:R-:W-:Y:S01]  /*1700*/  FMUL R39, R13, R13 ;  /* 0x0000000d0d277220 */ /* 0x000fe20000400000 */
[----:B------:R-:W-:-:S03]  /*1710*/  FSEL R35, R50, RZ, P1 ;  /* 0x000000ff32237208 */ /* 0x000fc60000800000 */
[----:B------:R-:W-:Y:S02]  /*1720*/  FMUL R39, R12, R39 ;  /* 0x000000270c277220 */ /* 0x000fe40000400000 */
[----:B------:R-:W-:Y:S02]  /*1730*/  FFMA R13, R13, R35, R32 ;  /* 0x000000230d0d7223 */ /* 0x000fe40000000020 */
[----:B------:R-:W-:Y:S01]  /*1740*/  FFMA R32, R35, R39, R34 ;  /* 0x0000002723207223 */ /* 0x000fe20000000022 */
[----:B------:R-:W-:Y:S02]  /*1750*/  FSEL R35, R44, R33, !P2 ;  /* 0x000000212c237208 */ /* 0x000fe40005000000 */
[----:B------:R-:W-:Y:S02]  /*1760*/  FSEL R12, R21, RZ, P0 ;  /* 0x000000ff150c7208 */ /* 0x000fe40000000000 */
[----:B------:R-:W-:Y:S01]  /*1770*/  FSETP.NEU.AND P1, PT, R25, RZ, PT ;  /* 0x000000ff1900720b */ /* 0x000fe20003f2d000 */
[----:B0-----:R-:W-:-:S02]  /*1780*/  FMUL R35, R52, R35 ;  /* 0x0000002334237220 */ /* 0x001fc40000400000 */
[----:B------:R-:W-:-:S03]  /*1790*/  FADD R12, R12, -R13 ;  /* 0x8000000d0c0c7221 */ /* 0x000fc60000000000 */
[----:B------:R-:W-:Y:S01]  /*17a0*/  FSEL R35, R35, RZ, P1 ;  /* 0x000000ff23237208 */ /* 0x000fe20000800000 */
[----:B------:R-:W-:-:S04]  /*17b0*/  FMUL R39, R12, R12 ;  /* 0x0000000c0c277220 */ /* 0x000fc80000400000 */
[----:B------:R-:W-:Y:S01]  /*17c0*/  FFMA R13, R12, R35, R13 ;  /* 0x000000230c0d7223 */ /* 0x000fe2000000000d */
[----:B------:R-:W-:Y:S01]  /*17d0*/  FMUL R39, R24, R39 ;  /* 0x0000002718277220 */ /* 0x000fe20000400000 */
[----:B------:R-:W-:-:S03]  /*17e0*/  FSEL R12, RZ, 12, !P0 ;  /* 0x41400000ff0c7808 */ /* 0x000fc60004000000 */
[----:B------:R-:W-:Y:S01]  /*17f0*/  FFMA R32, R35, R39, R32 ;  /* 0x0000002723207223 */ /* 0x000fe20000000020 */
[C---:B------:R-:W-:Y:S01]  /*1800*/  FSETP.GEU.AND P1, PT, R12.reuse, 1.175494350822287508e-38, PT ;  /* 0x008000000c00780b */ /* 0x040fe20003f2e000 */
[----:B------:R-:W-:-:S05]  /*1810*/  FMUL R35, R12, 16777216 ;  /* 0x4b8000000c237820 */ /* 0x000fca0000400000 */
[----:B------:R-:W-:Y:S02]  /*1820*/  FSEL R34, R35, R12, !P1 ;  /* 0x0000000c23227208 */ /* 0x000fe40004800000 */
[----:B----4-:R-:W-:-:S04]  /*1830*/  I2FP.F32.S32 R35, R28 ;  /* 0x0000001c00237245 */ /* 0x010fc80000201400 */
[----:B------:R-:W0:Y:S01]  /*1840*/  MUFU.RCP R34, R34 ;  /* 0x0000002200227308 */ /* 0x000e220000001000 */
[----:B------:R-:W-:Y:S01]  /*1850*/  FMUL R28, R42, R35 ;  /* 0x000000232a1c7220 */ /* 0x000fe20000400000 */
[----:B------:R-:W-:Y:S02]  /*1860*/  IMAD.U32 R24, R14, 0x10000, RZ ;  /* 0x000100000e187824 */ /* 0x000fe400078e00ff */
[----:B------:R-:W-:-:S04]  /*1870*/  IMAD.U32 R35, R18, 0x10000, RZ ;  /* 0x0001000012237824 */ /* 0x000fc800078e00ff */
[----:B------:R-:W-:Y:S01]  /*1880*/  FFMA R24, R24, R28, R35 ;  /* 0x0000001c18187223 */ /* 0x000fe20000000023 */
[----:B------:R-:W-:Y:S02]  /*1890*/  FSEL R35, R44, R33, !P1 ;  /* 0x000000212c237208 */ /* 0x000fe40004800000 */
[----:B------:R-:W-:Y:S02]  /*18a0*/  FSETP.NEU.AND P1, PT, R12, RZ, PT ;  /* 0x000000ff0c00720b */ /* 0x000fe40003f2d000 */
[----:B------:R-:W-:Y:S01]  /*18b0*/  FSEL R28, R16, RZ, P0 ;  /* 0x000000ff101c7208 */ /* 0x000fe20000000000 */
[----:B0-----:R-:W-:-:S04]  /*18c0*/  FMUL R35, R34, R35 ;  /* 0x0000002322237220 */ /* 0x001fc80000400000 */
[----:B------:R-:W-:Y:S01]  /*18d0*/  FADD R28, R28, -R13 ;  /* 0x8000000d1c1c7221 */ /* 0x000fe20000000000 */
[----:B------:R-:W-:-:S05]  /*18e0*/  FSEL R39, R35, RZ, P1 ;  /* 0x000000ff23277208 */ /* 0x000fca0000800000 */
[C---:B------:R-:W-:Y:S01]  /*18f0*/  FFMA R13, R28.reuse, R39, R13 ;  /* 0x000000271c0d7223 */ /* 0x040fe2000000000d */
[----:B------:R-:W-:Y:S01]  /*1900*/  FMUL R28, R28, R28 ;  /* 0x0000001c1c1c7220 */ /* 0x000fe20000400000 */
[----:B------:R-:W-:Y:S02]  /*1910*/  PRMT R14, R14, 0x7632, R14 ;  /* 0x000076320e0e7816 */ /* 0x000fe4000000000e */
[----:B------:R-:W-:Y:S01]  /*1920*/  PRMT R18, R18, 0x7632, R18 ;  /* 0x0000763212127816 */ /* 0x000fe20000000012 */
[----:B------:R-:W-:Y:S01]  /*1930*/  FMUL R25, R25, R28 ;  /* 0x0000001c19197220 */ /* 0x000fe20000400000 */
[----:B------:R-:W-:Y:S01]  /*1940*/  I2FP.F32.S32 R35, R29 ;  /* 0x0000001d00237245 */ /* 0x000fe20000201400 */
[----:B------:R-:W-:Y:S02]  /*1950*/  IMAD.U32 R14, R14, 0x10000, RZ ;  /* 0x000100000e0e7824 */ /* 0x000fe400078e00ff */
[----:B------:R-:W-:Y:S01]  /*1960*/  FFMA R25, R39, R25, R32 ;  /* 0x0000001927197223 */ /* 0x000fe20000000020 */
[----:B------:R-:W-:Y:S01]  /*1970*/  IMAD.U32 R29, R18, 0x10000, RZ ;  /* 0x00010000121d7824 */ /* 0x000fe200078e00ff */
[----:B------:R-:W-:Y:S01]  /*1980*/  FMUL R35, R42, R35 ;  /* 0x000000232a237220 */ /* 0x000fe20000400000 */
[----:B------:R-:W-:Y:S01]  /*1990*/  I2FP.F32.S32 R39, R30 ;  /* 0x0000001e00277245 */ /* 0x000fe20000201400 */
[----:B------:R-:W-:-:S02]  /*19a0*/  IMAD.U32 R30, R15, 0x10000, RZ ;  /* 0x000100000f1e7824 */ /* 0x000fc400078e00ff */
[----:B------:R-:W-:Y:S01]  /*19b0*/  FFMA R32, R14, R35, R29 ;  /* 0x000000230e207223 */ /* 0x000fe2000000001d */
[----:B------:R-:W-:Y:S01]  /*19c0*/  IMAD.U32 R35, R19, 0x10000, RZ ;  /* 0x0001000013237824 */ /* 0x000fe200078e00ff */
[----:B------:R-:W-:Y:S01]  /*19d0*/  FMUL R39, R42, R39 ;  /* 0x000000272a277220 */ /* 0x000fe20000400000 */
[----:B------:R-:W-:-:S03]  /*19e0*/  FSEL R29, RZ, 13, !P0 ;  /* 0x41500000ff1d7808 */ /* 0x000fc60004000000 */
[----:B------:R-:W-:Y:S01]  /*19f0*/  FFMA R30, R30, R39, R35 ;  /* 0x000000271e1e7223 */ /* 0x000fe20000000023 */
[----:B------:R-:W-:Y:S01]  /*1a00*/  I2FP.F32.S32 R35, R31 ;  /* 0x0000001f00237245 */ /* 0x000fe20000201400 */
[C---:B------:R-:W-:Y:S01]  /*1a10*/  FMUL R18, R29.reuse, 16777216 ;  /* 0x4b8000001d127820 */ /* 0x040fe20000400000 */
[----:B------:R-:W-:Y:S02]  /*1a20*/  FSEL R14, RZ, 14, !P0 ;  /* 0x41600000ff0e7808 */ /* 0x000fe40004000000 */
[----:B------:R-:W-:Y:S02]  /*1a30*/  FSEL R28, RZ, 15, !P0 ;  /* 0x41700000ff1c7808 */ /* 0x000fe40004000000 */
[----:B------:R-:W-:Y:S01]  /*1a40*/  FSETP.GEU.AND P1, PT, R29, 1.175494350822287508e-38, PT ;  /* 0x008000001d00780b */ /* 0x000fe20003f2e000 */
[----:B------:R-:W-:Y:S01]  /*1a50*/  FMUL R39, R42, R35 ;  /* 0x000000232a277220 */ /* 0x000fe20000400000 */
[----:B------:R-:W-:Y:S01]  /*1a60*/  FMUL R51, R14, 16777216 ;  /* 0x4b8000000e337820 */ /* 0x000fe20000400000 */
[----:B------:R-:W-:Y:S01]  /*1a70*/  FMUL R35, R28, 16777216 ;  /* 0x4b8000001c237820 */ /* 0x000fe20000400000 */
[----:B------:R-:W-:-:S02]  /*1a80*/  FSEL R31, R18, R29, !P1 ;  /* 0x0000001d121f7208 */ /* 0x000fc40004800000 */
[----:B------:R-:W-:Y:S02]  /*1a90*/  FSETP.GEU.AND P2, PT, R14, 1.175494350822287508e-38, PT ;  /* 0x008000000e00780b */ /* 0x000fe40003f4e000 */
[----:B------:R-:W-:Y:S02]  /*1aa0*/  FSETP.GEU.AND P5, PT, R28, 1.175494350822287508e-38, PT ;  /* 0x008000001c00780b */ /* 0x000fe40003fae000 */
[----:B------:R-:W-:Y:S02]  /*1ab0*/  FSEL R18, RZ, 16, !P0 ;  /* 0x41800000ff127808 */ /* 0x000fe40004000000 */
[----:B------:R-:W-:Y:S02]  /*1ac0*/  FSEL R34, R51, R14, !P2 ;  /* 0x0000000e33227208 */ /* 0x000fe40005000000 */
[----:B------:R-:W-:Y:S01]  /*1ad0*/  FSEL R35, R35, R28, !P5 ;  /* 0x0000001c23237208 */ /* 0x000fe20006800000 */
[C---:B------:R-:W-:Y:S01]  /*1ae0*/  FMUL R51, R18.reuse, 16777216 ;  /* 0x4b80000012337820 */ /* 0x040fe20000400000 */
[----:B------:R-:W-:Y:S01]  /*1af0*/  FSETP.GEU.AND P6, PT, R18, 1.175494350822287508e-38, PT ;  /* 0x008000001200780b */ /* 0x000fe20003fce000 */
[----:B------:R-:W0:Y:S01]  /*1b00*/  MUFU.RCP R31, R31 ;  /* 0x0000001f001f7308 */ /* 0x000e220000001000 */
[----:B------:R-:W-:-:S02]  /*1b10*/  PRMT R15, R15, 0x7632, R15 ;  /* 0x000076320f0f7816 */ /* 0x000fc4000000000f */
[----:B------:R-:W-:Y:S02]  /*1b20*/  FSEL R51, R51, R18, !P6 ;  /* 0x0000001233337208 */ /* 0x000fe40007000000 */
[----:B------:R-:W-:-:S03]  /*1b30*/  PRMT R19, R19, 0x7632, R19 ;  /* 0x0000763213137816 */ /* 0x000fc60000000013 */
[----:B------:R-:W1:Y:S01]  /*1b40*/  MUFU.RCP R35, R35 ;  /* 0x0000002300237308 */ /* 0x000e620000001000 */
[----:B------:R-:W-:Y:S02]  /*1b50*/  IMAD.U32 R15, R15, 0x10000, RZ ;  /* 0x000100000f0f7824 */ /* 0x000fe400078e00ff */
[----:B------:R-:W-:-:S05]  /*1b60*/  IMAD.U32 R42, R19, 0x10000, RZ ;  /* 0x00010000132a7824 */ /* 0x000fca00078e00ff */
[----:B------:R-:W3:Y:S01]  /*1b70*/  MUFU.RCP R34, R34 ;  /* 0x0000002200227308 */ /* 0x000ee20000001000 */
[----:B------:R-:W-:Y:S01]  /*1b80*/  FFMA R15, R15, R39, R42 ;  /* 0x000000270f0f7223 */ /* 0x000fe2000000002a */
[----:B------:R-:W-:-:S06]  /*1b90*/  FSEL R42, R44, R33, !P1 ;  /* 0x000000212c2a7208 */ /* 0x000fcc0004800000 */
[----:B------:R-:W4:Y:S01]  /*1ba0*/  MUFU.RCP R51, R51 ;  /* 0x0000003300337308 */ /* 0x000f220000001000 */
[CC--:B------:R-:W-:Y:S02]  /*1bb0*/  FSEL R50, R44.reuse, R33.reuse, !P5 ;  /* 0x000000212c327208 */ /* 0x0c0fe40006800000 */
[CC--:B------:R-:W-:Y:S02]  /*1bc0*/  FSEL R19, R44.reuse, R33.reuse, !P2 ;  /* 0x000000212c137208 */ /* 0x0c0fe40005000000 */
[----:B------:R-:W-:Y:S01]  /*1bd0*/  FSEL R44, R44, R33, !P6 ;  /* 0x000000212c2c7208 */ /* 0x000fe20007000000 */
[----:B0-----:R-:W-:Y:S01]  /*1be0*/  FMUL R33, R31, R42 ;  /* 0x0000002a1f217220 */ /* 0x001fe20000400000 */
[----:B-1----:R-:W-:Y:S01]  /*1bf0*/  FMUL R31, R35, R50 ;  /* 0x00000032231f7220 */ /* 0x002fe20000400000 */
[C---:B------:R-:W-:Y:S01]  /*1c00*/  IMAD.U32 R35, R22.reuse, 0x10000, RZ ;  /* 0x0001000016237824 */ /* 0x040fe200078e00ff */
[----:B------:R-:W-:Y:S01]  /*1c10*/  PRMT R22, R22, 0x7632, R22 ;  /* 0x0000763216167816 */ /* 0x000fe20000000016 */
[----:B---3--:R-:W-:Y:S01]  /*1c20*/  FMUL R34, R34, R19 ;  /* 0x0000001322227220 */ /* 0x008fe20000400000 */
[C---:B------:R-:W-:Y:S01]  /*1c30*/  IMAD.U32 R39, R26.reuse, 0x10000, RZ ;  /* 0x000100001a277824 */ /* 0x040fe200078e00ff */
[----:B--2---:R-:W-:Y:S01]  /*1c40*/  FADD R42, R35, R8 ;  /* 0x00000008232a7221 */ /* 0x004fe20000000000 */
[----:B------:R-:W-:Y:S01]  /*1c50*/  PRMT R26, R26, 0x7632, R26 ;  /* 0x000076321a1a7816 */ /* 0x000fe2000000001a */
[----:B------:R-:W-:Y:S01]  /*1c60*/  IMAD.U32 R8, R22, 0x10000, RZ ;  /* 0x0001000016087824 */ /* 0x000fe200078e00ff */
[----:B----4-:R-:W-:Y:S01]  /*1c70*/  FMUL R19, R51, R44 ;  /* 0x0000002c33137220 */ /* 0x010fe20000400000 */
[C---:B------:R-:W-:Y:S01]  /*1c80*/  IMAD.U32 R51, R23.reuse, 0x10000, RZ ;  /* 0x0001000017337824 */ /* 0x040fe200078e00ff */
[----:B------:R-:W-:Y:S01]  /*1c90*/  PRMT R44, R23, 0x7632, R44 ;  /* 0x00007632172c7816 */ /* 0x000fe2000000002c */
[----:B------:R-:W-:Y:S01]  /*1ca0*/  FFMA R22, R42, R24, R39 ;  /* 0x000000182a167223 */ /* 0x000fe20000000027 */
[----:B------:R-:W0:Y:S01]  /*1cb0*/  SHFL.BFLY PT, R23, R18, 0x10, 0x1f ;  /* 0x0e001f0012177f89 */ /* 0x000e2200000e0000 */
[----:B------:R-:W-:Y:S01]  /*1cc0*/  FADD R8, R8, R9 ;  /* 0x0000000908087221 */ /* 0x000fe20000000000 */
[----:B------:R-:W-:Y:S01]  /*1cd0*/  IMAD.U32 R9, R26, 0x10000, RZ ;  /* 0x000100001a097824 */ /* 0x000fe200078e00ff */
[----:B------:R-:W-:-:S02]  /*1ce0*/  FSETP.NEU.AND P1, PT, R29, RZ, PT ;  /* 0x000000ff1d00720b */ /* 0x000fc40003f2d000 */
[----:B------:R-:W-:Y:S01]  /*1cf0*/  FSEL R42, R22, RZ, P0 ;  /* 0x000000ff162a7208 */ /* 0x000fe20000000000 */
[----:B------:R-:W-:Y:S01]  /*1d00*/  FFMA R9, R8, R32, R9 ;  /* 0x0000002008097223 */ /* 0x000fe20000000009 */
[----:B------:R-:W-:Y:S01]  /*1d10*/  FSEL R26, R33, RZ, P1 ;  /* 0x000000ff211a7208 */ /* 0x000fe20000800000 */
[--C-:B------:R-:W-:Y:S02]  /*1d20*/  FADD R35, R51, R10.reuse ;  /* 0x0000000a33237221 */ /* 0x100fe40000000000 */
[--C-:B------:R-:W-:Y:S01]  /*1d30*/  FADD R8, R42, -R13.reuse ;  /* 0x8000000d2a087221 */ /* 0x100fe20000000000 */
[C---:B------:R-:W-:Y:S01]  /*1d40*/  PRMT R10, R27.reuse, 0x7632, R10 ;  /* 0x000076321b0a7816 */ /* 0x040fe2000000000a */
[----:B------:R-:W-:Y:S01]  /*1d50*/  IMAD.U32 R24, R27, 0x10000, RZ ;  /* 0x000100001b187824 */ /* 0x000fe200078e00ff */
[----:B------:R-:W-:Y:S01]  /*1d60*/  FSETP.NEU.AND P1, PT, R14, RZ, PT ;  /* 0x000000ff0e00720b */ /* 0x000fe20003f2d000 */
[----:B------:R-:W-:Y:S01]  /*1d70*/  FFMA R13, R8, R26, R13 ;  /* 0x0000001a080d7223 */ /* 0x000fe2000000000d */
[----:B------:R-:W-:Y:S01]  /*1d80*/  FSEL R32, R9, RZ, P0 ;  /* 0x000000ff09207208 */ /* 0x000fe20000000000 */
[----:B------:R-:W-:Y:S01]  /*1d90*/  IMAD.U32 R44, R44, 0x10000, RZ ;  /* 0x000100002c2c7824 */ /* 0x000fe200078e00ff */
[----:B------:R-:W-:Y:S01]  /*1da0*/  FMUL R27, R8, R8 ;  /* 0x00000008081b7220 */ /* 0x000fe20000400000 */
[----:B------:R-:W-:Y:S01]  /*1db0*/  FFMA R35, R35, R30, R24 ;  /* 0x0000001e23237223 */ /* 0x000fe20000000018 */
[----:B------:R-:W-:Y:S01]  /*1dc0*/  IMAD.U32 R8, R10, 0x10000, RZ ;  /* 0x000100000a087824 */ /* 0x000fe200078e00ff */
[----:B------:R-:W-:Y:S01]  /*1dd0*/  FSEL R34, R34, RZ, P1 ;  /* 0x000000ff22227208 */ /* 0x000fe20000800000 */
[----:B------:R-:W-:Y:S01]  /*1de0*/  FADD R10, R32, -R13 ;  /* 0x8000000d200a7221 */ /* 0x000fe20000000000 */
[----:B------:R-:W-:Y:S01]  /*1df0*/  FADD R11, R44, R11 ;  /* 0x0000000b2c0b7221 */ /* 0x000fe20000000000 */
[----:B------:R-:W-:Y:S01]  /*1e00*/  FMUL R27, R12, R27 ;  /* 0x0000001b0c1b7220 */ /* 0x000fe20000400000 */
[----:B------:R-:W-:Y:S01]  /*1e10*/  FSETP.NEU.AND P2, PT, R28, RZ, PT ;  /* 0x000000ff1c00720b */ /* 0x000fe20003f4d000 */
[C---:B------:R-:W-:Y:S01]  /*1e20*/  FMUL R12, R10.reuse, R10 ;  /* 0x0000000a0a0c7220 */ /* 0x040fe20000400000 */
[----:B------:R-:W-:Y:S01]  /*1e30*/  FSEL R24, R35, RZ, P0 ;  /* 0x000000ff23187208 */ /* 0x000fe20000000000 */
[----:B------:R-:W-:Y:S01]  /*1e40*/  FFMA R13, R10, R34, R13 ;  /* 0x000000220a0d7223 */ /* 0x000fe2000000000d */
[----:B0-----:R-:W-:Y:S01]  /*1e50*/  FADD R10, R18, R23 ;  /* 0x00000017120a7221 */ /* 0x001fe20000000000 */
[----:B------:R-:W-:Y:S01]  /*1e60*/  FFMA R8, R11, R15, R8 ;  /* 0x0000000f0b087223 */ /* 0x000fe20000000008 */
[----:B------:R-:W-:Y:S01]  /*1e70*/  FSEL R31, R31, RZ, P2 ;  /* 0x000000ff1f1f7208 */ /* 0x000fe20001000000 */
[----:B------:R-:W-:Y:S01]  /*1e80*/  FFMA R25, R26, R27, R25 ;  /* 0x0000001b1a197223 */ /* 0x000fe20000000019 */
[----:B------:R-:W-:Y:S01]  /*1e90*/  FMUL R12, R29, R12 ;  /* 0x0000000c1d0c7220 */ /* 0x000fe20000400000 */
[----:B------:R-:W-:Y:S01]  /*1ea0*/  FADD R24, R24, -R13 ;  /* 0x8000000d18187221 */ /* 0x000fe20000000000 */
[----:B------:R-:W-:-:S02]  /*1eb0*/  FSETP.GEU.AND P2, PT, |R10|, 1.175494350822287508e-38, PT ;  /* 0x008000000a00780b */ /* 0x000fc40003f4e200 */
[----:B------:R-:W-:Y:S01]  /*1ec0*/  FSETP.NEU.AND P5, PT, R18, RZ, PT ;  /* 0x000000ff1200720b */ /* 0x000fe20003fad000 */
[----:B------:R-:W-:Y:S01]  /*1ed0*/  FFMA R12, R34, R12, R25 ;  /* 0x0000000c220c7223 */ /* 0x000fe20000000019 */
[----:B------:R-:W-:Y:S01]  /*1ee0*/  FSEL R26, R8, RZ, P0 ;  /* 0x000000ff081a7208 */ /* 0x000fe20000000000 */
[----:B------:R-:W-:Y:S01]  /*1ef0*/  FFMA R13, R24, R31, R13 ;  /* 0x0000001f180d7223 */ /* 0x000fe2000000000d */
[C---:B------:R-:W-:Y:S01]  /*1f00*/  FMUL R25, R10.reuse, 0.25 ;  /* 0x3e8000000a197820 */ /* 0x040fe20000400000 */
[----:B------:R-:W-:Y:S01]  /*1f10*/  FSETP.GT.AND P1, PT, |R10|, 8.50705917302346158658e+37, PT ;  /* 0x7e8000000a00780b */ /* 0x000fe20003f24200 */
[----:B------:R-:W0:Y:S01]  /*1f20*/  SHFL.BFLY PT, R11, R10, 0x8, 0x1f ;  /* 0x0d001f000a0b7f89 */ /* 0x000e2200000e0000 */
[----:B------:R-:W-:Y:S01]  /*1f30*/  FMUL R15, R24, R24 ;  /* 0x00000018180f7220 */ /* 0x000fe20000400000 */
[----:B------:R-:W-:Y:S01]  /*1f40*/  FSEL R19, R19, RZ, P5 ;  /* 0x000000ff13137208 */ /* 0x000fe20002800000 */
[--C-:B------:R-:W-:Y:S01]  /*1f50*/  FADD R24, R26, -R13.reuse ;  /* 0x8000000d1a187221 */ /* 0x100fe20000000000 */
[----:B------:R-:W-:Y:S01]  /*1f60*/  FSEL R25, R25, R10, P1 ;  /* 0x0000000a19197208 */ /* 0x000fe20000800000 */
[----:B------:R-:W-:Y:S01]  /*1f70*/  FMUL R15, R14, R15 ;  /* 0x0000000f0e0f7220 */ /* 0x000fe20000400000 */
[----:B------:R-:W-:Y:S01]  /*1f80*/  FADD R12, RZ, R12 ;  /* 0x0000000cff0c7221 */ /* 0x000fe20000000000 */
[C---:B------:R-:W-:Y:S01]  /*1f90*/  FFMA R14, R24.reuse, R19, R13 ;  /* 0x00000013180e7223 */ /* 0x040fe2000000000d */
[----:B------:R-:W-:Y:S01]  /*1fa0*/  FMUL R13, R24, R24 ;  /* 0x00000018180d7220 */ /* 0x000fe20000400000 */
[----:B------:R-:W-:Y:S01]  /*1fb0*/  @!P2 FMUL R25, R25, 16777216 ;  /* 0x4b8000001919a820 */ /* 0x000fe20000400000 */
[----:B------:R-:W-:-:S02]  /*1fc0*/  FFMA R12, R31, R15, R12 ;  /* 0x0000000f1f0c7223 */ /* 0x000fc4000000000c */
[----:B------:R-:W1:Y:S01]  /*1fd0*/  SHFL.BFLY PT, R15, R14, 0x10, 0x1f ;  /* 0x0e001f000e0f7f89 */ /* 0x000e6200000e0000 */
[----:B------:R-:W2:Y:S01]  /*1fe0*/  MUFU.RCP R26, R25 ;  /* 0x00000019001a7308 */ /* 0x000ea20000001000 */
[----:B------:R-:W-:-:S04]  /*1ff0*/  FMUL R13, R28, R13 ;  /* 0x0000000d1c0d7220 */ /* 0x000fc80000400000 */
[----:B------:R-:W-:Y:S01]  /*2000*/  FFMA R19, R19, R13, R12 ;  /* 0x0000000d13137223 */ /* 0x000fe2000000000c */
[----:B------:R-:W-:-:S04]  /*2010*/  @P1 FMUL R23, R23, 0.25 ;  /* 0x3e80000017171820 */ /* 0x000fc80000400000 */
[----:B------:R-:W3:Y:S01]  /*2020*/  SHFL.BFLY PT, R24, R19, 0x10, 0x1f ;  /* 0x0e001f0013187f89 */ /* 0x000ee200000e0000 */
[C---:B0-----:R-:W-:Y:S01]  /*2030*/  FADD R12, R10.reuse, R11 ;  /* 0x0000000b0a0c7221 */ /* 0x041fe20000000000 */
[----:B------:R-:W-:Y:S01]  /*2040*/  @!P2 FMUL R23, R23, 16777216 ;  /* 0x4b8000001717a820 */ /* 0x000fe20000400000 */
[----:B------:R-:W-:-:S03]  /*2050*/  FSETP.NEU.AND P2, PT, R10, RZ, PT ;  /* 0x000000ff0a00720b */ /* 0x000fc60003f4d000 */
[----:B--2---:R-:W-:Y:S01]  /*2060*/  FMUL R26, R26, R23 ;  /* 0x000000171a1a7220 */ /* 0x004fe20000400000 */
[C---:B------:R-:W-:Y:S01]  /*2070*/  FSETP.GEU.AND P5, PT, |R12|.reuse, 1.175494350822287508e-38, PT ;  /* 0x008000000c00780b */ /* 0x040fe20003fae200 */
[C---:B------:R-:W-:Y:S01]  /*2080*/  FMUL R23, R12.reuse, 0.25 ;  /* 0x3e8000000c177820 */ /* 0x040fe20000400000 */
[----:B------:R-:W-:Y:S01]  /*2090*/  FSETP.GT.AND P1, PT, |R12|, 8.50705917302346158658e+37, PT ;  /* 0x7e8000000c00780b */ /* 0x000fe20003f24200 */
[----:B------:R-:W0:Y:S01]  /*20a0*/  SHFL.BFLY PT, R13, R12, 0x4, 0x1f ;  /* 0x0c801f000c0d7f89 */ /* 0x000e2200000e0000 */
[----:B------:R-:W-:Y:S01]  /*20b0*/  FSEL R26, R26, RZ, P2 ;  /* 0x000000ff1a1a7208 */ /* 0x000fe20001000000 */
[----:B-1----:R-:W-:Y:S01]  /*20c0*/  FADD R15, -R14, R15 ;  /* 0x0000000f0e0f7221 */ /* 0x002fe20000000100 */
[----:B------:R-:W-:-:S03]  /*20d0*/  FSEL R25, R23, R12, P1 ;  /* 0x0000000c17197208 */ /* 0x000fc60000800000 */
[C---:B------:R-:W-:Y:S01]  /*20e0*/  FFMA R14, R15.reuse, R26, R14 ;  /* 0x0000001a0f0e7223 */ /* 0x040fe2000000000e */
[----:B------:R-:W-:-:S03]  /*20f0*/  FMUL R15, R15, R15 ;  /* 0x0000000f0f0f7220 */ /* 0x000fc60000400000 */
[----:B------:R-:W-:Y:S01]  /*2100*/  @!P5 FMUL R25, R25, 16777216 ;  /* 0x4b8000001919d820 */ /* 0x000fe20000400000 */
[----:B------:R-:W1:Y:S01]  /*2110*/  SHFL.BFLY PT, R23, R14, 0x8, 0x1f ;  /* 0x0d001f000e177f89 */ /* 0x000e6200000e0000 */
[----:B------:R-:W-:Y:S01]  /*2120*/  FMUL R15, R18, R15 ;  /* 0x0000000f120f7220 */ /* 0x000fe20000400000 */
[----:B---3--:R-:W-:Y:S01]  /*2130*/  FADD R19, R19, R24 ;  /* 0x0000001813137221 */ /* 0x008fe20000000000 */
[----:B------:R-:W2:Y:S03]  /*2140*/  MUFU.RCP R28, R25 ;  /* 0x00000019001c7308 */ /* 0x000ea60000001000 */
[----:B------:R-:W-:Y:S01]  /*2150*/  FFMA R19, R26, R15, R19 ;  /* 0x0000000f1a137223 */ /* 0x000fe20000000013 */
[----:B------:R-:W-:-:S04]  /*2160*/  @P1 FMUL R11, R11, 0.25 ;  /* 0x3e8000000b0b1820 */ /* 0x000fc80000400000 */
[----:B------:R-:W3:Y:S01]  /*2170*/  SHFL.BFLY PT, R24, R19, 0x8, 0x1f ;  /* 0x0d001f0013187f89 */ /* 0x000ee200000e0000 */
[----:B------:R-:W-:Y:S01]  /*2180*/  @!P5 FMUL R11, R11, 16777216 ;  /* 0x4b8000000b0bd820 */ /* 0x000fe20000400000 */
[C---:B0-----:R-:W-:Y:S01]  /*2190*/  FADD R18, R12.reuse, R13 ;  /* 0x0000000d0c127221 */ /* 0x041fe20000000000 */
[----:B------:R-:W-:-:S04]  /*21a0*/  FSETP.NEU.AND P2, PT, R12, RZ, PT ;  /* 0x000000ff0c00720b */ /* 0x000fc80003f4d000 */
[----:B------:R-:W-:Y:S01]  /*21b0*/  FSETP.GEU.AND P5, PT, |R18|, 1.175494350822287508e-38, PT ;  /* 0x008000001200780b */ /* 0x000fe20003fae200 */
[----:B--2---:R-:W-:Y:S01]  /*21c0*/  FMUL R28, R28, R11 ;  /* 0x0000000b1c1c7220 */ /* 0x004fe20000400000 */
[C---:B------:R-:W-:Y:S01]  /*21d0*/  FMUL R11, R18.reuse, 0.25 ;  /* 0x3e800000120b7820 */ /* 0x040fe20000400000 */
[----:B------:R-:W-:Y:S01]  /*21e0*/  FSETP.GT.AND P1, PT, |R18|, 8.50705917302346158658e+37, PT ;  /* 0x7e8000001200780b */ /* 0x000fe20003f24200 */
[----:B------:R-:W0:Y:S02]  /*21f0*/  SHFL.BFLY PT, R15, R18, 0x2, 0x1f ;  /* 0x0c401f00120f7f89 */ /* 0x000e2400000e0000 */
[----:B------:R-:W-:Y:S01]  /*2200*/  FSEL R28, R28, RZ, P2 ;  /* 0x000000ff1c1c7208 */ /* 0x000fe20001000000 */
[----:B-1----:R-:W-:Y:S01]  /*2210*/  FADD R23, -R14, R23 ;  /* 0x000000170e177221 */ /* 0x002fe20000000100 */
[----:B------:R-:W-:-:S03]  /*2220*/  FSEL R25, R11, R18, P1 ;  /* 0x000000120b197208 */ /* 0x000fc60000800000 */
[C---:B------:R-:W-:Y:S01]  /*2230*/  FFMA R14, R23.reuse, R28, R14 ;  /* 0x0000001c170e7223 */ /* 0x040fe2000000000e */
[----:B------:R-:W-:Y:S01]  /*2240*/  FMUL R11, R23, R23 ;  /* 0x00000017170b7220 */ /* 0x000fe20000400000 */
[----:B------:R-:W-:-:S03]  /*2250*/  @!P5 FMUL R25, R25, 16777216 ;  /* 0x4b8000001919d820 */ /* 0x000fc60000400000 */
[----:B------:R-:W1:Y:S01]  /*2260*/  SHFL.BFLY PT, R23, R14, 0x4, 0x1f ;  /* 0x0c801f000e177f89 */ /* 0x000e6200000e0000 */
[----:B------:R-:W-:Y:S01]  /*2270*/  FMUL R11, R10, R11 ;  /* 0x0000000b0a0b7220 */ /* 0x000fe20000400000 */
[----:B---3--:R-:W-:Y:S02]  /*2280*/  FADD R19, R19, R24 ;  /* 0x0000001813137221 */ /* 0x008fe40000000000 */
[----:B------:R-:W2:Y:S02]  /*2290*/  MUFU.RCP R24, R25 ;  /* 0x0000001900187308 */ /* 0x000ea40000001000 */
[----:B------:R-:W-:Y:S01]  /*22a0*/  FFMA R19, R28, R11, R19 ;  /* 0x0000000b1c137223 */ /* 0x000fe20000000013 */
[----:B------:R-:W-:-:S04]  /*22b0*/  @P1 FMUL R13, R13, 0.25 ;  /* 0x3e8000000d0d1820 */ /* 0x000fc80000400000 */
[----:B------:R-:W3:Y:S01]  /*22c0*/  SHFL.BFLY PT, R10, R19, 0x4, 0x1f ;  /* 0x0c801f00130a7f89 */ /* 0x000ee200000e0000 */
[C---:B0-----:R-:W-:Y:S01]  /*22d0*/  FADD R11, R18.reuse, R15 ;  /* 0x0000000f120b7221 */ /* 0x041fe20000000000 */
[----:B------:R-:W-:Y:S01]  /*22e0*/  @!P5 FMUL R13, R13, 16777216 ;  /* 0x4b8000000d0dd820 */ /* 0x000fe20000400000 */
[----:B------:R-:W-:-:S03]  /*22f0*/  FSETP.NEU.AND P2, PT, R18, RZ, PT ;  /* 0x000000ff1200720b */ /* 0x000fc60003f4d000 */
[C---:B------:R-:W-:Y:S01]  /*2300*/  FSETP.GEU.AND P5, PT, |R11|.reuse, 1.175494350822287508e-38, PT ;  /* 0x008000000b00780b */ /* 0x040fe20003fae200 */
[----:B--2---:R-:W-:Y:S01]  /*2310*/  FMUL R24, R24, R13 ;  /* 0x0000000d18187220 */ /* 0x004fe20000400000 */
[C---:B------:R-:W-:Y:S01]  /*2320*/  FMUL R26, R11.reuse, 0.25 ;  /* 0x3e8000000b1a7820 */ /* 0x040fe20000400000 */
[----:B------:R-:W-:Y:S01]  /*2330*/  FSETP.GT.AND P1, PT, |R11|, 8.50705917302346158658e+37, PT ;  /* 0x7e8000000b00780b */ /* 0x000fe20003f24200 */
[----:B-1----:R-:W-:Y:S02]  /*2340*/  FADD R23, -R14, R23 ;  /* 0x000000170e177221 */ /* 0x002fe40000000100 */
[----:B------:R-:W-:Y:S02]  /*2350*/  FSEL R24, R24, RZ, P2 ;  /* 0x000000ff18187208 */ /* 0x000fe40001000000 */
[----:B------:R-:W-:Y:S01]  /*2360*/  FSEL R25, R26, R11, P1 ;  /* 0x0000000b1a197208 */ /* 0x000fe20000800000 */
[C---:B------:R-:W-:Y:S02]  /*2370*/  FMUL R13, R23.reuse, R23 ;  /* 0x00000017170d7220 */ /* 0x040fe40000400000 */
[----:B------:R-:W-:-:S02]  /*2380*/  FFMA R23, R23, R24, R14 ;  /* 0x0000001817177223 */ /* 0x000fc4000000000e */
[----:B------:R-:W-:-:S03]  /*2390*/  @!P5 FMUL R25, R25, 16777216 ;  /* 0x4b8000001919d820 */ /* 0x000fc60000400000 */
[----:B------:R-:W0:Y:S01]  /*23a0*/  SHFL.BFLY PT, R26, R23, 0x2, 0x1f ;  /* 0x0c401f00171a7f89 */ /* 0x000e2200000e0000 */
[----:B---3--:R-:W-:Y:S02]  /*23b0*/  FADD R19, R19, R10 ;  /* 0x0000000a13137221 */ /* 0x008fe40000000000 */
[----:B------:R-:W1:Y:S01]  /*23c0*/  MUFU.RCP R10, R25 ;  /* 0x00000019000a7308 */ /* 0x000e620000001000 */
[----:B------:R-:W-:-:S04]  /*23d0*/  @P1 FMUL R15, R15, 0.25 ;  /* 0x3e8000000f0f1820 */ /* 0x000fc80000400000 */
[----:B------:R-:W-:Y:S01]  /*23e0*/  @!P5 FMUL R15, R15, 16777216 ;  /* 0x4b8000000f0fd820 */ /* 0x000fe20000400000 */
[----:B------:R-:W-:Y:S01]  /*23f0*/  FSETP.NEU.AND P1, PT, R11, RZ, PT ;  /* 0x000000ff0b00720b */ /* 0x000fe20003f2d000 */
[----:B------:R-:W-:Y:S02]  /*2400*/  IMAD.SHL.U32 R14, R2, 0x10, RZ ;  /* 0x00000010020e7824 */ /* 0x000fe400078e00ff */
[----:B-1----:R-:W-:-:S05]  /*2410*/  FMUL R27, R10, R15 ;  /* 0x0000000f0a1b7220 */ /* 0x002fca0000400000 */
[----:B------:R-:W-:Y:S01]  /*2420*/  FSEL R27, R27, RZ, P1 ;  /* 0x000000ff1b1b7208 */ /* 0x000fe20000800000 */
[----:B0-----:R-:W-:Y:S01]  /*2430*/  FADD R26, -R23, R26 ;  /* 0x0000001a171a7221 */ /* 0x001fe20000000100 */
[----:B------:R-:W-:Y:S01]  /*2440*/  FMUL R13, R12, R13 ;  /* 0x0000000d0c0d7220 */ /* 0x000fe20000400000 */
[----:B------:R-:W-:Y:S02]  /*2450*/  F2FP.BF16.PACK_AB R12, R45, R46 ;  /* 0x0000002e2d0c723e */ /* 0x000fe400000010ff */
[----:B------:R-:W-:Y:S01]  /*2460*/  FFMA R25, R26, R27, R23 ;  /* 0x0000001b1a197223 */ /* 0x000fe20000000017 */
[----:B------:R-:W-:Y:S01]  /*2470*/  IMAD.SHL.U32 R23, R2, 0x8, RZ ;  /* 0x0000000802177824 */ /* 0x000fe200078e00ff */
[----:B------:R-:W-:Y:S01]  /*2480*/  LOP3.LUT R45, R14, 0xff0, RZ, 0xc0, !PT ;  /* 0x00000ff00e2d7812 */ /* 0x000fe200078ec0ff */
[----:B------:R-:W-:Y:S01]  /*2490*/  FFMA R19, R24, R13, R19 ;  /* 0x0000000d18137223 */ /* 0x000fe20000000013 */
[----:B------:R-:W-:Y:S02]  /*24a0*/  F2FP.BF16.PACK_AB R13, R47, R48 ;  /* 0x000000302f0d723e */ /* 0x000fe400000010ff */
[----:B------:R-:W-:Y:S01]  /*24b0*/  LOP3.LUT R32, R23, 0x7f8, RZ, 0xc0, !PT ;  /* 0x000007f817207812 */ /* 0x000fe200078ec0ff */
[----:B------:R-:W-:Y:S01]  /*24c0*/  IMAD.SHL.U32 R10, R45, 0x2, RZ ;  /* 0x000000022d0a7824 */ /* 0x000fe200078e00ff */
[----:B------:R-:W-:-:S02]  /*24d0*/  F2FP.BF16.PACK_AB R14, R37, R38 ;  /* 0x00000026250e723e */ /* 0x000fc400000010ff */
[----:B------:R-:W-:Y:S02]  /*24e0*/  F2FP.BF16.PACK_AB R15, R36, R49 ;  /* 0x00000031240f723e */ /* 0x000fe400000010ff */
[----:B------:R-:W-:Y:S02]  /*24f0*/  F2FP.BF16.PACK_AB R20, R17, R20 ;  /* 0x000000141114723e */ /* 0x000fe400000010ff */
[----:B------:R-:W-:Y:S02]  /*2500*/  F2FP.BF16.PACK_AB R21, R16, R21 ;  /* 0x000000151015723e */ /* 0x000fe400000010ff */
[----:B------:R-:W-:Y:S02]  /*2510*/  F2FP.BF16.PACK_AB R22, R9, R22 ;  /* 0x000000160916723e */ /* 0x000fe400000010ff */
[----:B------:R-:W-:Y:S01]  /*2520*/  F2FP.BF16.PACK_AB R23, R8, R35 ;  /* 0x000000230817723e */ /* 0x000fe200000010ff */
[----:B------:R-:W0:Y:S04]  /*2530*/  SHFL.BFLY PT, R28, R19, 0x2, 0x1f ;  /* 0x0c401f00131c7f89 */ /* 0x000e2800000e0000 */
[----:B------:R-:W-:Y:S04]  /*2540*/  STS.128 [R10], R12 ;  /* 0x0000000c0a007388 */ /* 0x000fe80000000c00 */
[----:B------:R-:W-:Y:S04]  /*2550*/  STS.128 [R10+0x10], R20 ;  /* 0x000010140a007388 */ /* 0x000fe80000000c00 */
[----:B------:R-:W1:Y:S01]  /*2560*/  SHFL.BFLY PT, R24, R11, 0x1, 0x1f ;  /* 0x0c201f000b187f89 */ /* 0x000e6200000e0000 */
[----:B------:R-:W-:Y:S01]  /*2570*/  FMUL R29, R26, R26 ;  /* 0x0000001a1a1d7220 */ /* 0x000fe20000400000 */
[----:B------:R-:W-:-:S02]  /*2580*/  IMAD.SHL.U32 R8, R32, 0x2, RZ ;  /* 0x0000000220087824 */ /* 0x000fc400078e00ff */
[----:B------:R-:W-:Y:S01]  /*2590*/  BAR.SYNC.DEFER_BLOCKING 0x0 ;  /* 0x0000000000007b1d */ /* 0x000fe20000010000 */
[----:B------:R-:W-:-:S05]  /*25a0*/  FMUL R29, R18, R29 ;  /* 0x0000001d121d7220 */ /* 0x000fca0000400000 */
[----:B------:R-:W2:Y:S01]  /*25b0*/  SHFL.BFLY PT, R30, R25, 0x1, 0x1f ;  /* 0x0c201f00191e7f89 */ /* 0x000ea200000e0000 */
[----:B0-----:R-:W-:-:S04]  /*25c0*/  FADD R28, R19, R28 ;  /* 0x0000001c131c7221 */ /* 0x001fc80000000000 */
[----:B------:R-:W-:-:S05]  /*25d0*/  FFMA R28, R27, R29, R28 ;  /* 0x0000001d1b1c7223 */ /* 0x000fca000000001c */
[----:B------:R-:W0:Y:S04]  /*25e0*/  SHFL.BFLY PT, R27, R28, 0x1, 0x1f ;  /* 0x0c201f001c1b7f89 */ /* 0x000e2800000e0000 */
[----:B------:R-:W3:Y:S04]  /*25f0*/  LDS.128 R12, [R8] ;  /* 0x00000000080c7984 */ /* 0x000ee80000000c00 */
[----:B------:R-:W4:Y:S01]  /*2600*/  LDS.128 R16, [R8+0x1000] ;  /* 0x0010000008107984 */ /* 0x000f220000000c00 */
[----:B-1----:R-:W-:-:S04]  /*2610*/  FADD R26, R11, R24 ;  /* 0x000000180b1a7221 */ /* 0x002fc80000000000 */
[C---:B------:R-:W-:Y:S01]  /*2620*/  FMUL R9, R26.reuse, 0.25 ;  /* 0x3e8000001a097820 */ /* 0x040fe20000400000 */
[C---:B------:R-:W-:Y:S02]  /*2630*/  FSETP.GT.AND P1, PT, |R26|.reuse, 8.50705917302346158658e+37, PT ;  /* 0x7e8000001a00780b */ /* 0x040fe40003f24200 */
[----:B------:R-:W-:Y:S02]  /*2640*/  FSETP.GEU.AND P2, PT, |R26|, 1.175494350822287508e-38, PT ;  /* 0x008000001a00780b */ /* 0x000fe40003f4e200 */
[----:B------:R-:W-:Y:S01]  /*2650*/  FSEL R29, R9, R26, P1 ;  /* 0x0000001a091d7208 */ /* 0x000fe20000800000 */
[----:B------:R-:W-:Y:S01]  /*2660*/  IMAD.SHL.U32 R9, R2, 0x8, RZ ;  /* 0x0000000802097824 */ /* 0x000fe200078e00ff */
[----:B--2---:R-:W-:-:S04]  /*2670*/  FADD R30, -R25, R30 ;  /* 0x0000001e191e7221 */ /* 0x004fc80000000100 */
[----:B------:R-:W-:-:S03]  /*2680*/  LOP3.LUT R9, R9, 0x7f8, RZ, 0xc0, !PT ;  /* 0x000007f809097812 */ /* 0x000fc600078ec0ff */
[----:B------:R-:W-:Y:S01]  /*2690*/  @P1 FMUL R24, R24, 0.25 ;  /* 0x3e80000018181820 */ /* 0x000fe20000400000 */
[----:B------:R-:W-:Y:S01]  /*26a0*/  LOP3.LUT R20, R9, 0x800, RZ, 0xfc, !PT ;  /* 0x0000080009147812 */ /* 0x000fe200078efcff */
[----:B------:R-:W-:Y:S01]  /*26b0*/  @!P2 FMUL R29, R29, 16777216 ;  /* 0x4b8000001d1da820 */ /* 0x000fe20000400000 */
[----:B------:R-:W-:Y:S01]  /*26c0*/  FMUL R22, R30, R30 ;  /* 0x0000001e1e167220 */ /* 0x000fe20000400000 */
[----:B------:R-:W-:Y:S01]  /*26d0*/  @!P2 FMUL R24, R24, 16777216 ;  /* 0x4b8000001818a820 */ /* 0x000fe20000400000 */
[----:B------:R-:W-:Y:S01]  /*26e0*/  ISETP.LT.U32.AND P2, PT, R20, 0xc00, !P3 ;  /* 0x00000c001400780c */ /* 0x000fe20005f41070 */
[----:B0-----:R-:W-:Y:S01]  /*26f0*/  FADD R27, R28, R27 ;  /* 0x0000001b1c1b7221 */ /* 0x001fe20000000000 */
[----:B------:R-:W-:Y:S01]  /*2700*/  FMUL R28, R11, R22 ;  /* 0x000000160b1c7220 */ /* 0x000fe20000400000 */
[C---:B------:R-:W-:Y:S02]  /*2710*/  IMAD R9, R3.reuse, 0xc00, R32 ;  /* 0x00000c0003097824 */ /* 0x040fe400078e0220 */
[----:B------:R-:W-:Y:S01]  /*2720*/  IMAD R11, R3, 0xc00, R20 ;  /* 0x00000c00030b7824 */ /* 0x000fe200078e0214 */
[----:B------:R-:W0:Y:S01]  /*2730*/  MUFU.RCP R29, R29 ;  /* 0x0000001d001d7308 */ /* 0x000e220000001000 */
[----:B------:R-:W-:-:S04]  /*2740*/  IMAD.WIDE R22, R9, R0, c[0x0][0x1a0] ;  /* 0x0000680009167625 */ /* 0x000fc800078e0200 */
[----:B------:R-:W-:Y:S01]  /*2750*/  IMAD.WIDE R20, R11, R0, c[0x0][0x1a0] ;  /* 0x000068000b147625 */ /* 0x000fe200078e0200 */
[----:B---3--:R-:W-:Y:S04]  /*2760*/  @!P3 STG.E.128 [R22.64], R12 ;  /* 0x0000000c1600b986 */ /* 0x008fe8000c101d04 */
[----:B----4-:R-:W-:Y:S01]  /*2770*/  @P2 STG.E.128 [R20.64], R16 ;  /* 0x0000001014002986 */ /* 0x010fe2000c101d04 */
[----:B------:R-:W-:-:S03]  /*2780*/  FSETP.NEU.AND P1, PT, R26, RZ, PT ;  /* 0x000000ff1a00720b */ /* 0x000fc60003f2d000 */
[----:B------:R-:W-:Y:S01]  /*2790*/  BAR.SYNC.DEFER_BLOCKING 0x0 ;  /* 0x0000000000007b1d */ /* 0x000fe20000010000 */
[----:B0-----:R-:W-:Y:S01]  /*27a0*/  FMUL R24, R29, R24 ;  /* 0x000000181d187220 */ /* 0x001fe20000400000 */
[----:B------:R-:W-:Y:S02]  /*27b0*/  LOP3.LUT P5, RZ, R2, 0x1f, RZ, 0xc0, !PT ;  /* 0x0000001f02ff7812 */ /* 0x000fe400078ac0ff */
[----:B------:R-:W-:Y:S02]  /*27c0*/  SHF.R.U32.HI R29, RZ, 0x3, R2 ;  /* 0x00000003ff1d7819 */ /* 0x000fe40000011602 */
[----:B------:R-:W-:Y:S02]  /*27d0*/  FSEL R24, R24, RZ, P1 ;  /* 0x000000ff18187208 */ /* 0x000fe40000800000 */
[----:B------:R-:W-:-:S03]  /*27e0*/  LOP3.LUT R29, R29, 0x1c, RZ, 0xc0, !PT ;  /* 0x0000001c1d1d7812 */ /* 0x000fc600078ec0ff */
[----:B------:R-:W-:Y:S01]  /*27f0*/  FFMA R30, R30, R24, R25 ;  /* 0x000000181e1e7223 */ /* 0x000fe20000000019 */
[----:B------:R-:W-:-:S03]  /*2800*/  FFMA R28, R24, R28, R27 ;  /* 0x0000001c181c7223 */ /* 0x000fc6000000001b */
[----:B------:R-:W-:Y:S04]  /*2810*/  @!P5 STS [R29+0x40], R26 ;  /* 0x0000401a1d00d388 */ /* 0x000fe80000000800 */
[----:B------:R-:W-:Y:S04]  /*2820*/  @!P5 STS [R29], R30 ;  /* 0x0000001e1d00d388 */ /* 0x000fe80000000800 */
[----:B------:R-:W-:Y:S01]  /*2830*/  @!P5 STS [R29+0x20], R28 ;  /* 0x0000201c1d00d388 */ /* 0x000fe20000000800 */
[----:B------:R-:W-:-:S03]  /*2840*/  ISETP.GE.AND P6, PT, R2, 0x8, PT ;  /* 0x000000080200780c */ /* 0x000fc60003fc6270 */
[----:B------:R-:W-:Y:S10]  /*2850*/  BAR.SYNC.DEFER_BLOCKING 0x0 ;  /* 0x0000000000007b1d */ /* 0x000ff40000010000 */
[----:B------:R-:W0:Y:S04]  /*2860*/  @!P6 LDS R7, [R2.X4+0x40] ;  /* 0x000040000207e984 */ /* 0x000e280000004800 */
[----:B------:R-:W-:Y:S04]  /*2870*/  @!P6 LDS R40, [R2.X4] ;  /* 0x000000000228e984 */ /* 0x000fe80000004800 */
[----:B------:R-:W-:Y:S04]  /*2880*/  @!P6 LDS R6, [R2.X4+0x20] ;  /* 0x000020000206e984 */ /* 0x000fe80000004800 */
[----:B0-----:R-:W0:Y:S02]  /*2890*/  SHFL.BFLY PT, R24, R7, 0x4, 0x1f ;  /* 0x0c801f0007187f89 */ /* 0x001e2400000e0000 */
[----:B0-----:R-:W-:-:S05]  /*28a0*/  FADD R25, R7, R24 ;  /* 0x0000001807197221 */ /* 0x001fca0000000000 */
[C---:B------:R-:W-:Y:S01]  /*28b0*/  FSETP.GT.AND P1, PT, |R25|.reuse, 8.50705917302346158658e+37, PT ;  /* 0x7e8000001900780b */ /* 0x040fe20003f24200 */
[----:B------:R-:W-:-:S05]  /*28c0*/  FMUL R12, R25, 0.25 ;  /* 0x3e800000190c7820 */ /* 0x000fca0000400000 */
[----:B------:R-:W-:-:S07]  /*28d0*/  FSEL R12, R12, R25, P1 ;  /* 0x000000190c0c7208 */ /* 0x000fce0000800000 */
[----:B------:R-:W-:Y:S01]  /*28e0*/  @P1 FMUL R24, R24, 0.25 ;  /* 0x3e80000018181820 */ /* 0x000fe20000400000 */
[----:B------:R-:W-:Y:S01]  /*28f0*/  FSETP.GEU.AND P1, PT, |R25|, 1.175494350822287508e-38, PT ;  /* 0x008000001900780b */ /* 0x000fe20003f2e200 */
[----:B------:R-:W0:-:S12]  /*2900*/  SHFL.BFLY PT, R16, R25, 0x2, 0x1f ;  /* 0x0c401f0019107f89 */ /* 0x000e1800000e0000 */
[----:B------:R-:W-:-:S04]  /*2910*/  @!P1 FMUL R12, R12, 16777216 ;  /* 0x4b8000000c0c9820 */ /* 0x000fc80000400000 */
[----:B------:R-:W1:Y:S01]  /*2920*/  MUFU.RCP R13, R12 ;  /* 0x0000000c000d7308 */ /* 0x000e620000001000 */
[----:B------:R-:W-:Y:S01]  /*2930*/  @!P1 FMUL R24, R24, 16777216 ;  /* 0x4b80000018189820 */ /* 0x000fe20000400000 */
[C---:B------:R-:W-:Y:S01]  /*2940*/  FSETP.NEU.AND P1, PT, R25.reuse, RZ, PT ;  /* 0x000000ff1900720b */ /* 0x040fe20003f2d000 */
[----:B0-----:R-:W-:Y:S02]  /*2950*/  FADD R17, R25, R16 ;  /* 0x0000001019117221 */ /* 0x001fe40000000000 */
[----:B-1----:R-:W-:-:S05]  /*2960*/  FMUL R13, R13, R24 ;  /* 0x000000180d0d7220 */ /* 0x002fca0000400000 */
[----:B------:R-:W-:Y:S02]  /*2970*/  FSEL R14, R13, RZ, P1 ;  /* 0x000000ff0d0e7208 */ /* 0x000fe40000800000 */
[C---:B------:R-:W-:Y:S01]  /*2980*/  FSETP.GT.AND P1, PT, |R17|.reuse, 8.50705917302346158658e+37, PT ;  /* 0x7e8000001100780b */ /* 0x040fe20003f24200 */
[----:B------:R-:W-:Y:S01]  /*2990*/  FMUL R18, R17, 0.25 ;  /* 0x3e80000011127820 */ /* 0x000fe20000400000 */
[----:B------:R-:W0:Y:S04]  /*29a0*/  SHFL.BFLY PT, R13, R40, 0x4, 0x1f ;  /* 0x0c801f00280d7f89 */ /* 0x000e2800000e0000 */
[----:B------:R-:W-:-:S07]  /*29b0*/  FSEL R18, R18, R17, P1 ;  /* 0x0000001112127208 */ /* 0x000fce0000800000 */
[----:B------:R-:W-:Y:S01]  /*29c0*/  @P1 FMUL R16, R16, 0.25 ;  /* 0x3e80000010101820 */ /* 0x000fe20000400000 */
[----:B------:R-:W-:Y:S01]  /*29d0*/  FSETP.GEU.AND P1, PT, |R17|, 1.175494350822287508e-38, PT ;  /* 0x008000001100780b */ /* 0x000fe20003f2e200 */
[----:B------:R-:W1:Y:S04]  /*29e0*/  SHFL.BFLY PT, R20, R17, 0x1, 0x1f ;  /* 0x0c201f0011147f89 */ /* 0x000e6800000e0000 */
[----:B------:R-:W2:Y:S08]  /*29f0*/  SHFL.BFLY PT, R15, R6, 0x4, 0x1f ;  /* 0x0c801f00060f7f89 */ /* 0x000eb000000e0000 */
[----:B------:R-:W-:-:S04]  /*2a00*/  @!P1 FMUL R18, R18, 16777216 ;  /* 0x4b80000012129820 */ /* 0x000fc80000400000 */
[----:B------:R-:W3:Y:S01]  /*2a10*/  MUFU.RCP R19, R18 ;  /* 0x0000001200137308 */ /* 0x000ee20000001000 */
[----:B0-----:R-:W-:Y:S01]  /*2a20*/  FADD R13, -R40, R13 ;  /* 0x0000000d280d7221 */ /* 0x001fe20000000100 */
[----:B------:R-:W-:-:S03]  /*2a30*/  @!P1 FMUL R16, R16, 16777216 ;  /* 0x4b80000010109820 */ /* 0x000fc60000400000 */
[C---:B------:R-:W-:Y:S01]  /*2a40*/  FMUL R12, R13.reuse, R13 ;  /* 0x0000000d0d0c7220 */ /* 0x040fe20000400000 */
[----:B------:R-:W-:Y:S01]  /*2a50*/  FFMA R13, R13, R14, R40 ;  /* 0x0000000e0d0d7223 */ /* 0x000fe20000000028 */
[C---:B------:R-:W-:Y:S01]  /*2a60*/  FSETP.NEU.AND P1, PT, R17.reuse, RZ, PT ;  /* 0x000000ff1100720b */ /* 0x040fe20003f2d000 */
[----:B-1----:R-:W-:Y:S01]  /*2a70*/  FADD R23, R17, R20 ;  /* 0x0000001411177221 */ /* 0x002fe20000000000 */
[----:B------:R-:W-:Y:S01]  /*2a80*/  FMUL R12, R7, R12 ;  /* 0x0000000c070c7220 */ /* 0x000fe20000400000 */
[----:B--2---:R-:W-:Y:S01]  /*2a90*/  FADD R15, R6, R15 ;  /* 0x0000000f060f7221 */ /* 0x004fe20000000000 */
[----:B---3--:R-:W-:Y:S01]  /*2aa0*/  FMUL R19, R19, R16 ;  /* 0x0000001013137220 */ /* 0x008fe20000400000 */
[----:B------:R-:W0:Y:S02]  /*2ab0*/  SHFL.BFLY PT, R6, R13, 0x2, 0x1f ;  /* 0x0c401f000d067f89 */ /* 0x000e2400000e0000 */
[----:B------:R-:W-:Y:S02]  /*2ac0*/  FFMA R12, R14, R12, R15 ;  /* 0x0000000c0e0c7223 */ /* 0x000fe4000000000f */
[----:B------:R-:W-:-:S02]  /*2ad0*/  FSEL R19, R19, RZ, P1 ;  /* 0x000000ff13137208 */ /* 0x000fc40000800000 */
[C---:B------:R-:W-:Y:S01]  /*2ae0*/  FSETP.GT.AND P1, PT, |R23|.reuse, 8.50705917302346158658e+37, PT ;  /* 0x7e8000001700780b */ /* 0x040fe20003f24200 */
[----:B------:R-:W1:Y:S01]  /*2af0*/  SHFL.BFLY PT, R7, R12, 0x2, 0x1f ;  /* 0x0c401f000c077f89 */ /* 0x000e6200000e0000 */
[----:B------:R-:W-:-:S05]  /*2b00*/  FMUL R14, R23, 0.25 ;  /* 0x3e800000170e7820 */ /* 0x000fca0000400000 */
[----:B------:R-:W-:-:S06]  /*2b10*/  FSEL R15, R14, R23, P1 ;  /* 0x000000170e0f7208 */ /* 0x000fcc0000800000 */
[----:B------:R-:W-:Y:S01]  /*2b20*/  @P1 FMUL R20, R20, 0.25 ;  /* 0x3e80000014141820 */ /* 0x000fe20000400000 */
[----:B------:R-:W-:Y:S01]  /*2b30*/  FSETP.GEU.AND P1, PT, |R23|, 1.175494350822287508e-38, PT ;  /* 0x008000001700780b */ /* 0x000fe20003f2e200 */
[----:B0-----:R-:W-:-:S04]  /*2b40*/  FADD R6, -R13, R6 ;  /* 0x000000060d067221 */ /* 0x001fc80000000100 */
[C---:B------:R-:W-:Y:S01]  /*2b50*/  FFMA R14, R6.reuse, R19, R13 ;  /* 0x00000013060e7223 */ /* 0x040fe2000000000d */
[----:B------:R-:W-:-:S07]  /*2b60*/  FMUL R16, R6, R6 ;  /* 0x0000000606107220 */ /* 0x000fce0000400000 */
[----:B------:R-:W-:Y:S01]  /*2b70*/  @!P1 FMUL R15, R15, 16777216 ;  /* 0x4b8000000f0f9820 */ /* 0x000fe20000400000 */
[----:B-1----:R-:W-:Y:S01]  /*2b80*/  FADD R6, R12, R7 ;  /* 0x000000070c067221 */ /* 0x002fe20000000000 */
[----:B------:R-:W-:Y:S01]  /*2b90*/  FMUL R16, R25, R16 ;  /* 0x0000001019107220 */ /* 0x000fe20000400000 */
[----:B------:R-:W0:Y:S03]  /*2ba0*/  SHFL.BFLY PT, R7, R14, 0x1, 0x1f ;  /* 0x0c201f000e077f89 */ /* 0x000e2600000e0000 */
[----:B------:R-:W1:Y:S01]  /*2bb0*/  MUFU.RCP R15, R15 ;  /* 0x0000000f000f7308 */ /* 0x000e620000001000 */
[----:B------:R-:W-:-:S05]  /*2bc0*/  FFMA R6, R19, R16, R6 ;  /* 0x0000001013067223 */ /* 0x000fca0000000006 */
[----:B------:R-:W2:Y:S01]  /*2bd0*/  SHFL.BFLY PT, R13, R6, 0x1, 0x1f ;  /* 0x0c201f00060d7f89 */ /* 0x000ea200000e0000 */
[----:B------:R-:W-:Y:S01]  /*2be0*/  @!P1 FMUL R20, R20, 16777216 ;  /* 0x4b80000014149820 */ /* 0x000fe20000400000 */
[----:B------:R-:W-:-:S03]  /*2bf0*/  FSETP.NEU.AND P1, PT, R23, RZ, PT ;  /* 0x000000ff1700720b */ /* 0x000fc60003f2d000 */
[----:B-1----:R-:W-:-:S05]  /*2c00*/  FMUL R20, R15, R20 ;  /* 0x000000140f147220 */ /* 0x002fca0000400000 */
[----:B------:R-:W-:Y:S01]  /*2c10*/  FSEL R20, R20, RZ, P1 ;  /* 0x000000ff14147208 */ /* 0x000fe20000800000 */
[----:B0-----:R-:W-:Y:S01]  /*2c20*/  FADD R7, -R14, R7 ;  /* 0x000000070e077221 */ /* 0x001fe20000000100 */
[----:B------:R-:W-:-:S03]  /*2c30*/  LOP3.LUT P1, RZ, R2, 0x7, RZ, 0xc0, !PT ;  /* 0x0000000702ff7812 */ /* 0x000fc6000782c0ff */
[----:B------:R-:W-:Y:S01]  /*2c40*/  FMUL R12, R7, R7 ;  /* 0x00000007070c7220 */ /* 0x000fe20000400000 */
[----:B------:R-:W-:Y:S01]  /*2c50*/  ISETP.LT.AND P1, PT, R2, 0x8, !P1 ;  /* 0x000000080200780c */ /* 0x000fe20004f21270 */
[----:B--2---:R-:W-:Y:S02]  /*2c60*/  FADD R13, R6, R13 ;  /* 0x0000000d060d7221 */ /* 0x004fe40000000000 */
[----:B------:R-:W-:Y:S01]  /*2c70*/  FMUL R12, R17, R12 ;  /* 0x0000000c110c7220 */ /* 0x000fe20000400000 */
[----:B------:R-:W-:-:S03]  /*2c80*/  FFMA R7, R7, R20, R14 ;  /* 0x0000001407077223 */ /* 0x000fc6000000000e */
[----:B------:R-:W-:-:S06]  /*2c90*/  FFMA R13, R20, R12, R13 ;  /* 0x0000000c140d7223 */ /* 0x000fcc000000000d */
[----:B------:R0:W-:Y:S04]  /*2ca0*/  @P1 STS [R2.X4+0x40], R23 ;  /* 0x0000401702001388 */ /* 0x0001e80000004800 */
[----:B------:R-:W-:Y:S04]  /*2cb0*/  @P1 STS [R2.X4], R7 ;  /* 0x0000000702001388 */ /* 0x000fe80000004800 */
[----:B------:R1:W-:Y:S04]  /*2cc0*/  @P1 STS [R2.X4+0x20], R13 ;  /* 0x0000200d02001388 */ /* 0x0003e80000004800 */
[----:B------:R-:W-:Y:S01]  /*2cd0*/  BAR.SYNC.DEFER_BLOCKING 0x0 ;  /* 0x0000000000007b1d */ /* 0x000fe20000010000 */
[----:B------:R-:W-:Y:S01]  /*2ce0*/  CS2R R20, SRZ ;  /* 0x0000000000147805 */ /* 0x000fe2000001ff00 */
[----:B0-----:R-:W-:Y:S01]  /*2cf0*/  CS2R R22, SRZ ;  /* 0x0000000000167805 */ /* 0x001fe2000001ff00 */
[----:B------:R-:W-:Y:S01]  /*2d00*/  IMAD.MOV.U32 R44, RZ, RZ, 0x4 ;  /* 0x00000004ff2c7424 */ /* 0x000fe200078e00ff */
[----:B------:R-:W-:Y:S01]  /*2d10*/  CS2R R14, SRZ ;  /* 0x00000000000e7805 */ /* 0x000fe2000001ff00 */
[----:B------:R-:W-:Y:S01]  /*2d20*/  IMAD.WIDE.U32 R46, R45, R0, c[0x0][0x170] ;  /* 0x00005c002d2e7625 */ /* 0x000fe200078e0000 */
[----:B-1----:R-:W-:Y:S01]  /*2d30*/  CS2R R12, SRZ ;  /* 0x00000000000c7805 */ /* 0x002fe2000001ff00 */
[----:B------:R-:W-:-:S02]  /*2d40*/  CS2R R24, SRZ ;  /* 0x0000000000187805 */ /* 0x000fc4000001ff00 */
[----:B------:R-:W-:Y:S01]  /*2d50*/  IMAD.WIDE R32, R41, R0, c[0x0][0x1a0] ;  /* 0x0000680029207625 */ /* 0x000fe200078e0200 */
[----:B------:R-:W-:Y:S01]  /*2d60*/  CS2R R26, SRZ ;  /* 0x00000000001a7805 */ /* 0x000fe2000001ff00 */
[----:B------:R-:W-:Y:S01]  /*2d70*/  CS2R R16, SRZ ;  /* 0x0000000000107805 */ /* 0x000fe2000001ff00 */
[----:B------:R-:W-:Y:S01]  /*2d80*/  CS2R R18, SRZ ;  /* 0x0000000000127805 */ /* 0x000fe2000001ff00 */
[----:B------:R-:W-:Y:S01]  /*2d90*/  IMAD.WIDE.U32 R44, R45, R44, c[0x0][0x168] ;  /* 0x00005a002d2c7625 */ /* 0x000fe200078e002c */
[----:B------:R-:W-:Y:S01]  /*2da0*/  CS2R R28, SRZ ;  /* 0x00000000001c7805 */ /* 0x000fe2000001ff00 */
[----:B------:R-:W-:Y:S01]  /*2db0*/  CS2R R30, SRZ ;  /* 0x00000000001e7805 */ /* 0x000fe2000001ff00 */
[----:B------:R-:W2:Y:S04]  /*2dc0*/  @!P4 LDG.E.EL.128 R20, [R46.64+0x6000] ;  /* 0x006000042e14c981 */ /* 0x000ea8000c2e1d00 */
[----:B------:R2:W3:Y:S04]  /*2dd0*/  @P0 LDG.E.EF.128 R12, [R32.64] ;  /* 0x00000004200c0981 */ /* 0x0004e8000c0e1d00 */
[----:B------:R-:W4:Y:S04]  /*2de0*/  @!P4 LDG.E.EL.128 R24, [R44.64+0xc000] ;  /* 0x00c000042c18c981 */ /* 0x000f28000c2e1d00 */
[----:B------:R-:W5:Y:S04]  /*2df0*/  @!P4 LDG.E.EL.128 R16, [R46.64+0x4800] ;  /* 0x004800042e10c981 */ /* 0x000f68000c2e1d00 */
[----:B------:R-:W5:Y:S04]  /*2e00*/  @!P4 LDG.E.EL.128 R28, [R44.64+0x9000] ;  /* 0x009000042c1cc981 */ /* 0x000f68000c2e1d00 */
[----:B------:R-:W0:Y:S04]  /*2e10*/  LDS R6, [0x20] ;  /* 0x00002000ff067984 */ /* 0x000e280000000800 */
[----:B------:R-:W1:Y:S01]  /*2e20*/  LDS R7, [RZ] ;  /* 0x00000000ff077984 */ /* 0x000e620000000800 */
[----:B------:R-:W-:-:S04]  /*2e30*/  IMAD.MOV.U32 R35, RZ, RZ, 0x39aaaaab ;  /* 0x39aaaaabff237424 */ /* 0x000fc800078e00ff */
[----:B0-----:R-:W-:-:S06]  /*2e40*/  FFMA R6, R6, R35, 9.9999999747524270788e-07 ;  /* 0x358637bd06067423 */ /* 0x001fcc0000000023 */
[----:B------:R-:W0:Y:S01]  /*2e50*/  MUFU.RSQ R6, R6 ;  /* 0x0000000600067308 */ /* 0x000e220000001400 */
[C---:B--2---:R-:W-:Y:S01]  /*2e60*/  IMAD.U32 R33, R20.reuse, 0x10000, RZ ;  /* 0x0001000014217824 */ /* 0x044fe200078e00ff */
[----:B------:R-:W-:Y:S02]  /*2e70*/  PRMT R32, R20, 0x7632, R32 ;  /* 0x0000763214207816 */ /* 0x000fe40000000020 */
[C---:B---3--:R-:W-:Y:S01]  /*2e80*/  PRMT R20, R12.reuse, 0x7632, R20 ;  /* 0x000076320c147816 */ /* 0x048fe20000000014 */
[----:B------:R-:W-:Y:S02]  /*2e90*/  IMAD.U32 R12, R12, 0x10000, RZ ;  /* 0x000100000c0c7824 */ /* 0x000fe400078e00ff */
[----:B------:R-:W-:Y:S01]  /*2ea0*/  IMAD.U32 R32, R32, 0x10000, RZ ;  /* 0x0001000020207824 */ /* 0x000fe200078e00ff */
[--C-:B----4-:R-:W-:Y:S01]  /*2eb0*/  FADD R34, R33, R24.reuse ;  /* 0x0000001821227221 */ /* 0x110fe20000000000 */
[----:B------:R-:W-:Y:S01]  /*2ec0*/  IMAD.U32 R20, R20, 0x10000, RZ ;  /* 0x0001000014147824 */ /* 0x000fe200078e00ff */
[C---:B-----5:R-:W-:Y:S01]  /*2ed0*/  PRMT R24, R16.reuse, 0x7632, R24 ;  /* 0x0000763210187816 */ /* 0x060fe20000000018 */
[----:B------:R-:W-:Y:S01]  /*2ee0*/  IMAD.U32 R33, R16, 0x10000, RZ ;  /* 0x0001000010217824 */ /* 0x000fe200078e00ff */
[----:B------:R-:W-:Y:S01]  /*2ef0*/  FADD R32, R32, R25 ;  /* 0x0000001920207221 */ /* 0x000fe20000000000 */
[----:B-1----:R-:W-:-:S02]  /*2f00*/  FADD R25, -R7, R20 ;  /* 0x0000001407197221 */ /* 0x002fc40000000100 */
[----:B------:R-:W-:Y:S01]  /*2f10*/  FADD R28, R33, R28 ;  /* 0x0000001c211c7221 */ /* 0x000fe20000000000 */
[----:B------:R-:W-:Y:S01]  /*2f20*/  IMAD.U32 R24, R24, 0x10000, RZ ;  /* 0x0001000018187824 */ /* 0x000fe200078e00ff */
[----:B------:R-:W-:Y:S01]  /*2f30*/  FADD R33, -R7, R12 ;  /* 0x0000000c07217221 */ /* 0x000fe20000000100 */
[----:B------:R-:W-:Y:S01]  /*2f40*/  FADD R34, R34, 1 ;  /* 0x3f80000022227421 */ /* 0x000fe20000000000 */
[----:B------:R-:W-:Y:S01]  /*2f50*/  FADD R32, R32, 1 ;  /* 0x3f80000020207421 */ /* 0x000fe20000000000 */
[----:B------:R-:W-:Y:S01]  /*2f60*/  FADD R24, R24, R29 ;  /* 0x0000001d18187221 */ /* 0x000fe20000000000 */
[C---:B0-----:R-:W-:Y:S01]  /*2f70*/  FMUL R33, R6.reuse, R33 ;  /* 0x0000002106217220 */ /* 0x041fe20000400000 */
[----:B------:R-:W-:-:S03]  /*2f80*/  FMUL R25, R6, R25 ;  /* 0x0000001906197220 */ /* 0x000fc60000400000 */
[----:B------:R-:W-:Y:S01]  /*2f90*/  FFMA R34, R33, R34, R28 ;  /* 0x0000002221227223 */ /* 0x000fe2000000001c */
[----:B------:R-:W-:-:S04]  /*2fa0*/  FFMA R35, R25, R32, R24 ;  /* 0x0000002019237223 */ /* 0x000fc80000000018 */
[----:B------:R-:W-:Y:S02]  /*2fb0*/  FSEL R33, R34, +INF , P0 ;  /* 0x7f80000022217808 */ /* 0x000fe40000000000 */
[----:B------:R-:W-:-:S04]  /*2fc0*/  FSEL R12, R35, +INF , P0 ;  /* 0x7f800000230c7808 */ /* 0x000fc80000000000 */
[C---:B------:R-:W-:Y:S02]  /*2fd0*/  FSETP.GEU.AND P5, PT, R33.reuse, R12, PT ;  /* 0x0000000c2100720b */ /* 0x040fe40003fae000 */
[----:B------:R-:W-:Y:S02]  /*2fe0*/  FSETP.NAN.AND P6, PT, R33, R33, PT ;  /* 0x000000212100720b */ /* 0x000fe40003fc8000 */
[----:B------:R-:W-:Y:S02]  /*2ff0*/  FSEL R32, R34, -INF , P0 ;  /* 0xff80000022207808 */ /* 0x000fe40000000000 */
[----:B------:R-:W-:-:S07]  /*3000*/  FSEL R25, R35, -INF , P0 ;  /* 0xff80000023197808 */ /* 0x000fce0000000000 */
[----:B------:R-:W-:Y:S02]  /*3010*/  @P5 FSEL R33, R33, R12, P6 ;  /* 0x0000000c21215208 */ /* 0x000fe40003000000 */
[C---:B------:R-:W-:Y:S02]  /*3020*/  FSETP.GT.AND P5, PT, R32.reuse, R25, PT ;  /* 0x000000192000720b */ /* 0x040fe40003fa4000 */
[----:B------:R-:W-:Y:S01]  /*3030*/  FSETP.NAN.AND P6, PT, R32, R32, PT ;  /* 0x000000202000720b */ /* 0x000fe20003fc8000 */
[----:B------:R-:W-:Y:S02]  /*3040*/  IMAD.U32 R12, R13, 0x10000, RZ ;  /* 0x000100000d0c7824 */ /* 0x000fe400078e00ff */
[----:B------:R-:W-:-:S08]  /*3050*/  IMAD.U32 R29, R17, 0x10000, RZ ;  /* 0x00010000111d7824 */ /* 0x000fd000078e00ff */
[----:B------:R-:W-:Y:S01]  /*3060*/  @!P5 FSEL R32, R32, R25, P6 ;  /* 0x000000192020d208 */ /* 0x000fe20003000000 */
[----:B------:R-:W-:-:S04]  /*3070*/  IMAD.U32 R25, R21, 0x10000, RZ ;  /* 0x0001000015197824 */ /* 0x000fc800078e00ff */
[----:B------:R-:W-:Y:S01]  /*3080*/  FADD R26, R25, R26 ;  /* 0x0000001a191a7221 */ /* 0x000fe20000000000 */
[----:B------:R-:W-:Y:S01]  /*3090*/  FADD R25, -R7, R12 ;  /* 0x0000000c07197221 */ /* 0x000fe20000000100 */
[----:B------:R-:W-:Y:S02]  /*30a0*/  FADD R30, R29, R30 ;  /* 0x0000001e1d1e7221 */ /* 0x000fe40000000000 */
[----:B------:R-:W-:Y:S01]  /*30b0*/  FADD R26, R26, 1 ;  /* 0x3f8000001a1a7421 */ /* 0x000fe20000000000 */
[----:B------:R-:W-:-:S04]  /*30c0*/  FMUL R25, R6, R25 ;  /* 0x0000001906197220 */ /* 0x000fc80000400000 */
[----:B------:R-:W-:-:S05]  /*30d0*/  FFMA R36, R25, R26, R30 ;  /* 0x0000001a19247223 */ /* 0x000fca000000001e */
[----:B------:R-:W-:-:S04]  /*30e0*/  FSEL R12, R36, +INF , P0 ;  /* 0x7f800000240c7808 */ /* 0x000fc80000000000 */
[C---:B------:R-:W-:Y:S02]  /*30f0*/  FSETP.GEU.AND P5, PT, R33.reuse, R12, PT ;  /* 0x0000000c2100720b */ /* 0x040fe40003fae000 */
[----:B------:R-:W-:Y:S02]  /*3100*/  FSETP.NAN.AND P6, PT, R33, R33, PT ;  /* 0x000000212100720b */ /* 0x000fe40003fc8000 */
[----:B------:R-:W-:Y:S02]  /*3110*/  FSEL R25, R36, -INF , P0 ;  /* 0xff80000024197808 */ /* 0x000fe40000000000 */
[----:B------:R-:W-:-:S07]  /*3120*/  PRMT R21, R21, 0x7632, R21 ;  /* 0x0000763215157816 */ /* 0x000fce0000000015 */
[----:B------:R-:W-:Y:S02]  /*3130*/  @P5 FSEL R33, R33, R12, P6 ;  /* 0x0000000c21215208 */ /* 0x000fe40003000000 */
[C---:B------:R-:W-:Y:S01]  /*3140*/  FSETP.GT.AND P5, PT, R32.reuse, R25, PT ;  /* 0x000000192000720b */ /* 0x040fe20003fa4000 */
[----:B------:R-:W-:Y:S01]  /*3150*/  IMAD.U32 R20, R21, 0x10000, RZ ;  /* 0x0001000015147824 */ /* 0x000fe200078e00ff */
[----:B------:R-:W-:Y:S02]  /*3160*/  PRMT R17, R17, 0x7632, R17 ;  /* 0x0000763211117816 */ /* 0x000fe40000000011 */
[----:B------:R-:W-:Y:S01]  /*3170*/  FSETP.NAN.AND P6, PT, R32, R32, PT ;  /* 0x000000202000720b */ /* 0x000fe20003fc8000 */
[----:B------:R-:W-:Y:S02]  /*3180*/  FADD R20, R20, R27 ;  /* 0x0000001b14147221 */ /* 0x000fe40000000000 */
[----:B------:R-:W-:Y:S01]  /*3190*/  IMAD.U32 R16, R17, 0x10000, RZ ;  /* 0x0001000011107824 */ /* 0x000fe200078e00ff */
[----:B------:R-:W-:-:S05]  /*31a0*/  CS2R R26, SRZ ;  /* 0x00000000001a7805 */ /* 0x000fca000001ff00 */
[----:B------:R-:W-:Y:S02]  /*31b0*/  @!P5 FSEL R32, R32, R25, P6 ;  /* 0x000000192020d208 */ /* 0x000fe40003000000 */
[----:B------:R-:W-:Y:S01]  /*31c0*/  CS2R R24, SRZ ;  /* 0x0000000000187805 */ /* 0x000fe2000001ff00 */
[----:B------:R-:W-:Y:S01]  /*31d0*/  FADD R16, R16, R31 ;  /* 0x0000001f10107221 */ /* 0x000fe20000000000 */
[----:B------:R-:W-:Y:S01]  /*31e0*/  CS2R R28, SRZ ;  /* 0x00000000001c7805 */ /* 0x000fe2000001ff00 */
[----:B------:R-:W-:-:S03]  /*31f0*/  CS2R R30, SRZ ;  /* 0x00000000001e7805 */ /* 0x000fc6000001ff00 */
[----:B------:R-:W2:Y:S04]  /*3200*/  @!P4 LDG.E.EL.128 R24, [R44.64+0xc010] ;  /* 0x00c010042c18c981 */ /* 0x000ea8000c2e1d00 */
[----:B------:R-:W3:Y:S01]  /*3210*/  @!P4 LDG.E.EL.128 R28, [R44.64+0x9010] ;  /* 0x009010042c1cc981 */ /* 0x000ee2000c2e1d00 */
[----:B------:R-:W-:-:S05]  /*3220*/  PRMT R13, R13, 0x7632, R13 ;  /* 0x000076320d0d7816 */ /* 0x000fca000000000d */
[----:B------:R-:W-:-:S04]  /*3230*/  IMAD.U32 R12, R13, 0x10000, RZ ;  /* 0x000100000d0c7824 */ /* 0x000fc800078e00ff */
[----:B------:R-:W-:Y:S01]  /*3240*/  FADD R13, -R7, R12 ;  /* 0x0000000c070d7221 */ /* 0x000fe20000000100 */
[----:B------:R-:W-:-:S03]  /*3250*/  FADD R20, R20, 1 ;  /* 0x3f80000014147421 */ /* 0x000fc60000000000 */
[----:B------:R-:W-:-:S04]  /*3260*/  FMUL R13, R6, R13 ;  /* 0x0000000d060d7220 */ /* 0x000fc80000400000 */
[----:B------:R-:W-:-:S05]  /*3270*/  FFMA R37, R13, R20, R16 ;  /* 0x000000140d257223 */ /* 0x000fca0000000010 */
[----:B------:R-:W-:-:S04]  /*3280*/  FSEL R12, R37, +INF , P0 ;  /* 0x7f800000250c7808 */ /* 0x000fc80000000000 */
[C---:B------:R-:W-:Y:S02]  /*3290*/  FSETP.GEU.AND P5, PT, R33.reuse, R12, PT ;  /* 0x0000000c2100720b */ /* 0x040fe40003fae000 */
[----:B------:R-:W-:Y:S02]  /*32a0*/  FSETP.NAN.AND P6, PT, R33, R33, PT ;  /* 0x000000212100720b */ /* 0x000fe40003fc8000 */
[----:B------:R-:W-:-:S09]  /*32b0*/  FSEL R13, R37, -INF , P0 ;  /* 0xff800000250d7808 */ /* 0x000fd20000000000 */
[----:B------:R-:W-:Y:S02]  /*32c0*/  @P5 FSEL R33, R33, R12, P6 ;  /* 0x0000000c21215208 */ /* 0x000fe40003000000 */
[----:B------:R-:W-:Y:S01]  /*32d0*/  FSETP.GT.AND P5, PT, R32, R13, PT ;  /* 0x0000000d2000720b */ /* 0x000fe20003fa4000 */
[----:B------:R-:W-:Y:S01]  /*32e0*/  IMAD.U32 R12, R14, 0x10000, RZ ;  /* 0x000100000e0c7824 */ /* 0x000fe200078e00ff */
[----:B------:R-:W-:Y:S01]  /*32f0*/  FSETP.NAN.AND P6, PT, R32, R32, PT ;  /* 0x000000202000720b */ /* 0x000fe20003fc8000 */
[----:B------:R-:W-:Y:S02]  /*3300*/  IMAD.U32 R21, R22, 0x10000, RZ ;  /* 0x0001000016157824 */ /* 0x000fe400078e00ff */
[----:B------:R-:W-:-:S08]  /*3310*/  IMAD.U32 R17, R18, 0x10000, RZ ;  /* 0x0001000012117824 */ /* 0x000fd000078e00ff */
[----:B------:R-:W-:Y:S01]  /*3320*/  @!P5 FSEL R32, R32, R13, P6 ;  /* 0x0000000d2020d208 */ /* 0x000fe20003000000 */
[----:B------:R-:W-:-:S04]  /*3330*/  FADD R13, -R7, R12 ;  /* 0x0000000c070d7221 */ /* 0x000fc80000000100 */
[----:B------:R-:W-:Y:S01]  /*3340*/  FMUL R13, R6, R13 ;  /* 0x0000000d060d7220 */ /* 0x000fe20000400000 */
[----:B------:R-:W-:Y:S02]  /*3350*/  FSETP.NAN.AND P6, PT, R33, R33, PT ;  /* 0x000000212100720b */ /* 0x000fe40003fc8000 */
[----:B------:R-:W-:Y:S02]  /*3360*/  PRMT R14, R14, 0x7632, R14 ;  /* 0x000076320e0e7816 */ /* 0x000fe4000000000e */
[----:B------:R-:W-:Y:S02]  /*3370*/  PRMT R22, R22, 0x7632, R22 ;  /* 0x0000763216167816 */ /* 0x000fe40000000016 */
[----:B------:R-:W-:Y:S01]  /*3380*/  PRMT R18, R18, 0x7632, R18 ;  /* 0x0000763212127816 */ /* 0x000fe20000000012 */
[----:B------:R-:W-:Y:S02]  /*3390*/  IMAD.U32 R14, R14, 0x10000, RZ ;  /* 0x000100000e0e7824 */ /* 0x000fe400078e00ff */
[----:B------:R-:W-:-:S02]  /*33a0*/  IMAD.U32 R22, R22, 0x10000, RZ ;  /* 0x0001000016167824 */ /* 0x000fc400078e00ff */
[----:B------:R-:W-:Y:S01]  /*33b0*/  IMAD.U32 R18, R18, 0x10000, RZ ;  /* 0x0001000012127824 */ /* 0x000fe200078e00ff */
[----:B--2---:R-:W-:Y:S01]  /*33c0*/  FADD R21, R21, R24 ;  /* 0x0000001815157221 */ /* 0x004fe20000000000 */
[----:B---3--:R-:W-:-:S03]  /*33d0*/  FADD R28, R17, R28 ;  /* 0x0000001c111c7221 */ /* 0x008fc60000000000 */
[----:B------:R-:W-:-:S04]  /*33e0*/  FADD R38, R21, 1 ;  /* 0x3f80000015267421 */ /* 0x000fc80000000000 */
[----:B------:R-:W-:-:S05]  /*33f0*/  FFMA R38, R13, R38, R28 ;  /* 0x000000260d267223 */ /* 0x000fca000000001c */
[----:B------:R-:W-:-:S04]  /*3400*/  FSEL R12, R38, +INF , P0 ;  /* 0x7f800000260c7808 */ /* 0x000fc80000000000 */
[----:B------:R-:W-:Y:S02]  /*3410*/  FSETP.GEU.AND P5, PT, R33, R12, PT ;  /* 0x0000000c2100720b */ /* 0x000fe40003fae000 */
[----:B------:R-:W-:-:S11]  /*3420*/  FSEL R13, R38, -INF , P0 ;  /* 0xff800000260d7808 */ /* 0x000fd60000000000 */
[----:B------:R-:W-:Y:S02]  /*3430*/  @P5 FSEL R33, R33, R12, P6 ;  /* 0x0000000c21215208 */ /* 0x000fe40003000000 */
[C---:B------:R-:W-:Y:S02]  /*3440*/  FSETP.GT.AND P5, PT, R32.reuse, R13, PT ;  /* 0x0000000d2000720b */ /* 0x040fe40003fa4000 */
[----:B------:R-:W-:Y:S01]  /*3450*/  FSETP.NAN.AND P6, PT, R32, R32, PT ;  /* 0x000000202000720b */ /* 0x000fe20003fc8000 */
[----:B------:R-:W-:Y:S01]  /*3460*/  FADD R22, R22, R25 ;  /* 0x0000001916167221 */ /* 0x000fe20000000000 */
[----:B------:R-:W-:-:S03]  /*3470*/  FADD R18, R18, R29 ;  /* 0x0000001d12127221 */ /* 0x000fc60000000000 */
[----:B------:R-:W-:-:S06]  /*3480*/  FADD R22, R22, 1 ;  /* 0x3f80000016167421 */ /* 0x000fcc0000000000 */
[----:B------:R-:W-:Y:S01]  /*3490*/  @!P5 FSEL R32, R32, R13, P6 ;  /* 0x0000000d2020d208 */ /* 0x000fe20003000000 */
[----:B------:R-:W-:-:S04]  /*34a0*/  FADD R13, -R7, R14 ;  /* 0x0000000e070d7221 */ /* 0x000fc80000000100 */
[----:B------:R-:W-:-:S04]  /*34b0*/  FMUL R13, R6, R13 ;  /* 0x0000000d060d7220 */ /* 0x000fc80000400000 */
[----:B------:R-:W-:-:S05]  /*34c0*/  FFMA R39, R13, R22, R18 ;  /* 0x000000160d277223 */ /* 0x000fca0000000012 */
[----:B------:R-:W-:-:S04]  /*34d0*/  FSEL R12, R39, +INF , P0 ;  /* 0x7f800000270c7808 */ /* 0x000fc80000000000 */
[C---:B------:R-:W-:Y:S02]  /*34e0*/  FSETP.GEU.AND P5, PT, R33.reuse, R12, PT ;  /* 0x0000000c2100720b */ /* 0x040fe40003fae000 */
[----:B------:R-:W-:Y:S02]  /*34f0*/  FSETP.NAN.AND P6, PT, R33, R33, PT ;  /* 0x000000212100720b */ /* 0x000fe40003fc8000 */
[----:B------:R-:W-:-:S09]  /*3500*/  FSEL R13, R39, -INF , P0 ;  /* 0xff800000270d7808 */ /* 0x000fd20000000000 */
[----:B------:R-:W-:Y:S02]  /*3510*/  @P5 FSEL R33, R33, R12, P6 ;  /* 0x0000000c21215208 */ /* 0x000fe40003000000 */
[C---:B------:R-:W-:Y:S01]  /*3520*/  FSETP.GT.AND P5, PT, R32.reuse, R13, PT ;  /* 0x0000000d2000720b */ /* 0x040fe20003fa4000 */
[----:B------:R-:W-:Y:S01]  /*3530*/  IMAD.U32 R12, R15, 0x10000, RZ ;  /* 0x000100000f0c7824 */ /* 0x000fe200078e00ff */
[----:B------:R-:W-:Y:S01]  /*3540*/  FSETP.NAN.AND P6, PT, R32, R32, PT ;  /* 0x000000202000720b */ /* 0x000fe20003fc8000 */
[----:B------:R-:W-:Y:S02]  /*3550*/  IMAD.U32 R21, R23, 0x10000, RZ ;  /* 0x0001000017157824 */ /* 0x000fe400078e00ff */
[----:B------:R-:W-:Y:S02]  /*3560*/  IMAD.U32 R17, R19, 0x10000, RZ ;  /* 0x0001000013117824 */ /* 0x000fe400078e00ff */
[----:B------:R-:W-:-:S06]  /*3570*/  FADD R21, R21, R26 ;  /* 0x0000001a15157221 */ /* 0x000fcc0000000000 */
[----:B------:R-:W-:Y:S01]  /*3580*/  @!P5 FSEL R32, R32, R13, P6 ;  /* 0x0000000d2020d208 */ /* 0x000fe20003000000 */
[----:B------:R-:W-:Y:S01]  /*3590*/  FADD R13, -R7, R12 ;  /* 0x0000000c070d7221 */ /* 0x000fe20000000100 */
[----:B------:R-:W-:Y:S01]  /*35a0*/  FADD R30, R17, R30 ;  /* 0x0000001e111e7221 */ /* 0x000fe20000000000 */
[----:B------:R-:W-:Y:S02]  /*35b0*/  FADD R40, R21, 1 ;  /* 0x3f80000015287421 */ /* 0x000fe40000000000 */
        /* <DEDUP_REMOVED lines=8> */
[C---:B------:R-:W-:Y:S02]  /*3640*/  FSETP.GT.AND P5, PT, R32.reuse, R13, PT ;  /* 0x0000000d2000720b */ /* 0x040fe40003fa4000 */
[----:B------:R-:W-:Y:S01]  /*3650*/  PRMT R23, R23, 0x7632, R23 ;  /* 0x0000763217177816 */ /* 0x000fe20000000017 */
[----:B------:R-:W-:Y:S01]  /*3660*/  IMAD.U32 R12, R15, 0x10000, RZ ;  /* 0x000100000f0c7824 */ /* 0x000fe200078e00ff */
[----:B------:R-:W-:Y:S02]  /*3670*/  FSETP.NAN.AND P6, PT, R32, R32, PT ;  /* 0x000000202000720b */ /* 0x000fe40003fc8000 */
[----:B------:R-:W-:Y:S01]  /*3680*/  PRMT R19, R19, 0x7632, R19 ;  /* 0x0000763213137816 */ /* 0x000fe20000000013 */
[----:B------:R-:W-:-:S04]  /*3690*/  IMAD.U32 R16, R23, 0x10000, RZ ;  /* 0x0001000017107824 */ /* 0x000fc800078e00ff */
[----:B------:R-:W-:Y:S01]  /*36a0*/  IMAD.U32 R14, R19, 0x10000, RZ ;  /* 0x00010000130e7824 */ /* 0x000fe200078e00ff */
[----:B------:R-:W-:Y:S01]  /*36b0*/  FADD R16, R16, R27 ;  /* 0x0000001b10107221 */ /* 0x000fe20000000000 */
        /* <DEDUP_REMOVED lines=9> */
[----:B------:R-:W-:-:S09]  /*3750*/  FSEL R13, R49, -INF , P0 ;  /* 0xff800000310d7808 */ /* 0x000fd20000000000 */
[----:B------:R-:W-:Y:S02]  /*3760*/  @P5 FSEL R33, R33, R12, P6 ;  /* 0x0000000c21215208 */ /* 0x000fe40003000000 */
[C---:B------:R-:W-:Y:S02]  /*3770*/  FSETP.GT.AND P5, PT, R32.reuse, R13, PT ;  /* 0x0000000d2000720b */ /* 0x040fe40003fa4000 */
[----:B------:R-:W-:Y:S01]  /*3780*/  FSETP.NAN.AND P6, PT, R32, R32, PT ;  /* 0x000000202000720b */ /* 0x000fe20003fc8000 */
[----:B------:R-:W-:Y:S01]  /*3790*/  CS2R R14, SRZ ;  /* 0x00000000000e7805 */ /* 0x000fe2000001ff00 */
[----:B------:R-:W-:Y:S01]  /*37a0*/  CS2R R24, SRZ ;  /* 0x0000000000187805 */ /* 0x000fe2000001ff00 */
[----:B------:R-:W-:Y:S01]  /*37b0*/  CS2R R26, SRZ ;  /* 0x00000000001a7805 */ /* 0x000fe2000001ff00 */
[----:B------:R-:W-:Y:S01]  /*37c0*/  CS2R R20, SRZ ;  /* 0x0000000000147805 */ /* 0x000fe2000001ff00 */
[----:B------:R-:W-:Y:S01]  /*37d0*/  CS2R R22, SRZ ;  /* 0x0000000000167805 */ /* 0x000fe2000001ff00 */
[----:B------:R-:W-:Y:S01]  /*37e0*/  CS2R R28, SRZ ;  /* 0x00000000001c7805 */ /* 0x000fe2000001ff00 */
[----:B------:R-:W-:-:S02]  /*37f0*/  CS2R R30, SRZ ;  /* 0x00000000001e7805 */ /* 0x000fc4000001ff00 */
[----:B------:R-:W2:Y:S02]  /*3800*/  @!P4 LDG.E.EL.128 R24, [R44.64+0xc020] ;  /* 0x00c020042c18c981 */ /* 0x000ea4000c2e1d00 */
[----:B------:R-:W-:Y:S02]  /*3810*/  @!P5 FSEL R32, R32, R13, P6 ;  /* 0x0000000d2020d208 */ /* 0x000fe40003000000 */
[----:B------:R-:W-:Y:S01]  /*3820*/  CS2R R12, SRZ ;  /* 0x00000000000c7805 */ /* 0x000fe2000001ff00 */
[----:B------:R0:W3:Y:S04]  /*3830*/  @!P4 LDG.E.EL.128 R20, [R46.64+0x4810] ;  /* 0x004810042e14c981 */ /* 0x0000e8000c2e1d00 */
[----:B------:R-:W4:Y:S04]  /*3840*/  @!P4 LDG.E.EL.128 R28, [R44.64+0x9020] ;  /* 0x009020042c1cc981 */ /* 0x000f28000c2e1d00 */
[----:B------:R0:W5:Y:S01]  /*3850*/  @!P4 LDG.E.EL.128 R12, [R46.64+0x6010] ;  /* 0x006010042e0cc981 */ /* 0x000162000c2e1d00 */
[----:B------:R-:W-:Y:S01]  /*3860*/  CS2R R18, SRZ ;  /* 0x0000000000127805 */ /* 0x000fe2000001ff00 */
[----:B0-----:R-:W-:-:S04]  /*3870*/  IMAD.WIDE R46, R43, R0, c[0x0][0x1a0] ;  /* 0x000068002b2e7625 */ /* 0x001fc800078e0200 */
[----:B-----5:R-:W-:-:S04]  /*3880*/  IMAD.U32 R17, R12, 0x10000, RZ ;  /* 0x000100000c117824 */ /* 0x020fc800078e00ff */
[----:B--2---:R-:W-:Y:S01]  /*3890*/  FADD R42, R17, R24 ;  /* 0x00000018112a7221 */ /* 0x004fe20000000000 */
[----:B---3--:R-:W-:-:S04]  /*38a0*/  IMAD.U32 R17, R20, 0x10000, RZ ;  /* 0x0001000014117824 */ /* 0x008fc800078e00ff */
[----:B----4-:R-:W-:Y:S02]  /*38b0*/  FADD R55, R17, R28 ;  /* 0x0000001c11377221 */ /* 0x010fe40000000000 */
[----:B------:R-:W-:-:S06]  /*38c0*/  CS2R R16, SRZ ;  /* 0x0000000000107805 */ /* 0x000fcc000001ff00 */
[----:B------:R-:W2:Y:S01]  /*38d0*/  @P0 LDG.E.EF.128 R16, [R46.64] ;  /* 0x000000042e100981 */ /* 0x000ea2000c0e1d00 */
[----:B------:R-:W-:Y:S01]  /*38e0*/  FADD R53, R42, 1 ;  /* 0x3f8000002a357421 */ /* 0x000fe20000000000 */
[----:B------:R-:W-:Y:S02]  /*38f0*/  PRMT R12, R12, 0x7632, R12 ;  /* 0x000076320c0c7816 */ /* 0x000fe4000000000c */
[----:B------:R-:W-:-:S03]  /*3900*/  PRMT R20, R20, 0x7632, R20 ;  /* 0x0000763214147816 */ /* 0x000fc60000000014 */
[----:B------:R-:W-:Y:S01]  /*3910*/  IMAD.U32 R12, R12, 0x10000, RZ ;  /* 0x000100000c0c7824 */ /* 0x000fe200078e00ff */
[----:B------:R-:W-:Y:S01]  /*3920*/  FSETP.NAN.AND P6, PT, R33, R33, PT ;  /* 0x000000212100720b */ /* 0x000fe20003fc8000 */
[----:B------:R-:W-:Y:S02]  /*3930*/  IMAD.U32 R20, R20, 0x10000, RZ ;  /* 0x0001000014147824 */ /* 0x000fe400078e00ff */
[----:B------:R-:W-:Y:S02]  /*3940*/  FADD R12, R12, R25 ;  /* 0x000000190c0c7221 */ /* 0x000fe40000000000 */
[----:B------:R-:W-:Y:S02]  /*3950*/  FADD R20, R20, R29 ;  /* 0x0000001d14147221 */ /* 0x000fe40000000000 */
[----:B------:R-:W-:Y:S01]  /*3960*/  FADD R12, R12, 1 ;  /* 0x3f8000000c0c7421 */ /* 0x000fe20000000000 */
[----:B--2---:R-:W-:-:S04]  /*3970*/  IMAD.U32 R24, R16, 0x10000, RZ ;  /* 0x0001000010187824 */ /* 0x004fc800078e00ff */
[----:B------:R-:W-:-:S04]  /*3980*/  FADD R51, -R7, R24 ;  /* 0x0000001807337221 */ /* 0x000fc80000000100 */
[----:B------:R-:W-:-:S04]  /*3990*/  FMUL R42, R6, R51 ;  /* 0x00000033062a7220 */ /* 0x000fc80000400000 */
[----:B------:R-:W-:-:S05]  /*39a0*/  FFMA R42, R42, R53, R55 ;  /* 0x000000352a2a7223 */ /* 0x000fca0000000037 */
[----:B------:R-:W-:Y:S02]  /*39b0*/  FSEL R24, R42, +INF , P0 ;  /* 0x7f8000002a187808 */ /* 0x000fe40000000000 */
[----:B------:R-:W-:Y:S02]  /*39c0*/  PRMT R16, R16, 0x7632, R16 ;  /* 0x0000763210107816 */ /* 0x000fe40000000010 */
[----:B------:R-:W-:-:S03]  /*39d0*/  FSETP.GEU.AND P5, PT, R33, R24, PT ;  /* 0x000000182100720b */ /* 0x000fc60003fae000 */
[----:B------:R-:W-:Y:S01]  /*39e0*/  IMAD.U32 R16, R16, 0x10000, RZ ;  /* 0x0001000010107824 */ /* 0x000fe200078e00ff */
[----:B------:R-:W-:-:S03]  /*39f0*/  FSEL R51, R42, -INF , P0 ;  /* 0xff8000002a337808 */ /* 0x000fc60000000000 */
[----:B------:R-:W-:-:S04]  /*3a00*/  FADD R25, -R7, R16 ;  /* 0x0000001007197221 */ /* 0x000fc80000000100 */
[----:B------:R-:W-:Y:S02]  /*3a10*/  FMUL R25, R6, R25 ;  /* 0x0000001906197220 */ /* 0x000fe40000400000 */
[----:B------:R-:W-:Y:S02]  /*3a20*/  @P5 FSEL R33, R33, R24, P6 ;  /* 0x0000001821215208 */ /* 0x000fe40003000000 */
[C---:B------:R-:W-:Y:S01]  /*3a30*/  FSETP.GT.AND P5, PT, R32.reuse, R51, PT ;  /* 0x000000332000720b */ /* 0x040fe20003fa4000 */
[----:B------:R-:W-:Y:S01]  /*3a40*/  FFMA R47, R25, R12, R20 ;  /* 0x0000000c192f7223 */ /* 0x000fe20000000014 */
[----:B------:R-:W-:-:S04]  /*3a50*/  FSETP.NAN.AND P6, PT, R32, R32, PT ;  /* 0x000000202000720b */ /* 0x000fc80003fc8000 */
[----:B------:R-:W-:-:S07]  /*3a60*/  FSEL R12, R47, +INF , P0 ;  /* 0x7f8000002f0c7808 */ /* 0x000fce0000000000 */
[----:B------:R-:W-:Y:S02]  /*3a70*/  @!P5 FSEL R32, R32, R51, P6 ;  /* 0x000000332020d208 */ /* 0x000fe40003000000 */
[C---:B------:R-:W-:Y:S02]  /*3a80*/  FSETP.GEU.AND P5, PT, R33.reuse, R12, PT ;  /* 0x0000000c2100720b */ /* 0x040fe40003fae000 */
[----:B------:R-:W-:Y:S02]  /*3a90*/  FSETP.NAN.AND P6, PT, R33, R33, PT ;  /* 0x000000212100720b */ /* 0x000fe40003fc8000 */
[----:B------:R-:W-:-:S09]  /*3aa0*/  FSEL R25, R47, -INF , P0 ;  /* 0xff8000002f197808 */ /* 0x000fd20000000000 */
[----:B------:R-:W-:Y:S02]  /*3ab0*/  @P5 FSEL R33, R33, R12, P6 ;  /* 0x0000000c21215208 */ /* 0x000fe40003000000 */
[C---:B------:R-:W-:Y:S02]  /*3ac0*/  FSETP.GT.AND P5, PT, R32.reuse, R25, PT ;  /* 0x000000192000720b */ /* 0x040fe40003fa4000 */
[----:B------:R-:W-:Y:S01]  /*3ad0*/  FSETP.NAN.AND P6, PT, R32, R32, PT ;  /* 0x000000202000720b */ /* 0x000fe20003fc8000 */
[----:B------:R-:W-:-:S10]  /*3ae0*/  IMAD.U32 R12, R17, 0x10000, RZ ;  /* 0x00010000110c7824 */ /* 0x000fd400078e00ff */
[----:B------:R-:W-:Y:S01]  /*3af0*/  @!P5 FSEL R32, R32, R25, P6 ;  /* 0x000000192020d208 */ /* 0x000fe20003000000 */
[----:B------:R-:W-:-:S04]  /*3b00*/  IMAD.U32 R25, R13, 0x10000, RZ ;  /* 0x000100000d197824 */ /* 0x000fc800078e00ff */
[----:B------:R-:W-:Y:S01]  /*3b10*/  FADD R26, R25, R26 ;  /* 0x0000001a191a7221 */ /* 0x000fe20000000000 */
[----:B------:R-:W-:-:S04]  /*3b20*/  IMAD.U32 R25, R21, 0x10000, RZ ;  /* 0x0001000015197824 */ /* 0x000fc800078e00ff */
[----:B------:R-:W-:Y:S01]  /*3b30*/  FADD R51, R25, R30 ;  /* 0x0000001e19337221 */ /* 0x000fe20000000000 */
[----:B------:R-:W-:Y:S01]  /*3b40*/  FADD R25, -R7, R12 ;  /* 0x0000000c07197221 */ /* 0x000fe20000000100 */
[----:B------:R-:W-:-:S03]  /*3b50*/  FADD R29, R26, 1 ;  /* 0x3f8000001a1d7421 */ /* 0x000fc60000000000 */
[----:B------:R-:W-:-:S04]  /*3b60*/  FMUL R20, R6, R25 ;  /* 0x0000001906147220 */ /* 0x000fc80000400000 */
[----:B------:R-:W-:-:S05]  /*3b70*/  FFMA R20, R20, R29, R51 ;  /* 0x0000001d14147223 */ /* 0x000fca0000000033 */
[----:B------:R-:W-:-:S04]  /*3b80*/  FSEL R12, R20, +INF , P0 ;  /* 0x7f800000140c7808 */ /* 0x000fc80000000000 */
[C---:B------:R-:W-:Y:S02]  /*3b90*/  FSETP.GEU.AND P5, PT, R33.reuse, R12, PT ;  /* 0x0000000c2100720b */ /* 0x040fe40003fae000 */
[----:B------:R-:W-:Y:S02]  /*3ba0*/  FSETP.NAN.AND P6, PT, R33, R33, PT ;  /* 0x000000212100720b */ /* 0x000fe40003fc8000 */
[----:B------:R-:W-:Y:S02]  /*3bb0*/  PRMT R13, R13, 0x7632, R13 ;  /* 0x000076320d0d7816 */ /* 0x000fe4000000000d */
[----:B------:R-:W-:Y:S02]  /*3bc0*/  FSEL R25, R20, -INF , P0 ;  /* 0xff80000014197808 */ /* 0x000fe40000000000 */
[----:B------:R-:W-:-:S05]  /*3bd0*/  PRMT R21, R21, 0x7632, R21 ;  /* 0x0000763215157816 */ /* 0x000fca0000000015 */
[----:B------:R-:W-:Y:S01]  /*3be0*/  @P5 FSEL R33, R33, R12, P6 ;  /* 0x0000000c21215208 */ /* 0x000fe20003000000 */
[----:B------:R-:W-:Y:S01]  /*3bf0*/  IMAD.U32 R12, R13, 0x10000, RZ ;  /* 0x000100000d0c7824 */ /* 0x000fe200078e00ff */
[----:B------:R-:W-:Y:S02]  /*3c00*/  FSETP.GT.AND P5, PT, R32, R25, PT ;  /* 0x000000192000720b */ /* 0x000fe40003fa4000 */
[----:B------:R-:W-:Y:S01]  /*3c10*/  PRMT R17, R17, 0x7632, R17 ;  /* 0x0000763211117816 */ /* 0x000fe20000000011 */
[----:B------:R-:W-:Y:S01]  /*3c20*/  FADD R27, R12, R27 ;  /* 0x0000001b0c1b7221 */ /* 0x000fe20000000000 */
[----:B------:R-:W-:Y:S01]  /*3c30*/  IMAD.U32 R12, R21, 0x10000, RZ ;  /* 0x00010000150c7824 */ /* 0x000fe200078e00ff */
[----:B------:R-:W-:-:S03]  /*3c40*/  FSETP.NAN.AND P6, PT, R32, R32, PT ;  /* 0x000000202000720b */ /* 0x000fc60003fc8000 */
[----:B------:R-:W-:Y:S01]  /*3c50*/  FADD R16, R12, R31 ;  /* 0x0000001f0c107221 */ /* 0x000fe20000000000 */
[----:B------:R-:W-:-:S04]  /*3c60*/  IMAD.U32 R12, R17, 0x10000, RZ ;  /* 0x00010000110c7824 */ /* 0x000fc800078e00ff */
[----:B------:R-:W-:Y:S01]  /*3c70*/  FADD R13, -R7, R12 ;  /* 0x0000000c070d7221 */ /* 0x000fe20000000100 */
[----:B------:R-:W-:Y:S01]  /*3c80*/  @!P5 FSEL R32, R32, R25, P6 ;  /* 0x000000192020d208 */ /* 0x000fe20003000000 */
[----:B------:R-:W-:Y:S01]  /*3c90*/  FADD R12, R27, 1 ;  /* 0x3f8000001b0c7421 */ /* 0x000fe20000000000 */
[----:B------:R-:W-:Y:S01]  /*3ca0*/  CS2R R24, SRZ ;  /* 0x0000000000187805 */ /* 0x000fe2000001ff00 */
[----:B------:R-:W-:Y:S01]  /*3cb0*/  CS2R R26, SRZ ;  /* 0x00000000001a7805 */ /* 0x000fe2000001ff00 */
[----:B------:R-:W-:Y:S01]  /*3cc0*/  CS2R R28, SRZ ;  /* 0x00000000001c7805 */ /* 0x000fe2000001ff00 */
[----:B------:R-:W-:-:S04]  /*3cd0*/  CS2R R30, SRZ ;  /* 0x00000000001e7805 */ /* 0x000fc8000001ff00 */
[----:B------:R-:W2:Y:S04]  /*3ce0*/  @!P4 LDG.E.EL.128 R24, [R44.64+0xc030] ;  /* 0x00c030042c18c981 */ /* 0x000ea8000c2e1d00 */
[----:B------:R-:W3:Y:S01]  /*3cf0*/  @!P4 LDG.E.EL.128 R28, [R44.64+0x9030] ;  /* 0x009030042c1cc981 */ /* 0x000ee2000c2e1d00 */
[----:B------:R-:W-:-:S04]  /*3d00*/  FMUL R13, R6, R13 ;  /* 0x0000000d060d7220 */ /* 0x000fc80000400000 */
[----:B------:R-:W-:-:S05]  /*3d10*/  FFMA R17, R13, R12, R16 ;  /* 0x0000000c0d117223 */ /* 0x000fca0000000010 */
[----:B------:R-:W-:Y:S01]  /*3d20*/  FSEL R12, R17, +INF , P0 ;  /* 0x7f800000110c7808 */ /* 0x000fe20000000000 */
[----:B------:R-:W-:Y:S03]  /*3d30*/  BAR.SYNC.DEFER_BLOCKING 0x0 ;  /* 0x0000000000007b1d */ /* 0x000fe60000010000 */
[C---:B------:R-:W-:Y:S01]  /*3d40*/  FSETP.GEU.AND P5, PT, R33.reuse, R12, PT ;  /* 0x0000000c2100720b */ /* 0x040fe20003fae000 */
[----:B------:R-:W-:Y:S01]  /*3d50*/  IMAD.U32 R13, R14, 0x10000, RZ ;  /* 0x000100000e0d7824 */ /* 0x000fe200078e00ff */
[----:B------:R-:W-:-:S11]  /*3d60*/  FSETP.NAN.AND P6, PT, R33, R33, PT ;  /* 0x000000212100720b */ /* 0x000fd60003fc8000 */
[----:B------:R-:W-:Y:S01]  /*3d70*/  @P5 FSEL R33, R33, R12, P6 ;  /* 0x0000000c21215208 */ /* 0x000fe20003000000 */
[----:B------:R-:W-:Y:S01]  /*3d80*/  IMAD.U32 R12, R18, 0x10000, RZ ;  /* 0x00010000120c7824 */ /* 0x000fe200078e00ff */
[----:B------:R-:W-:Y:S02]  /*3d90*/  PRMT R14, R14, 0x7632, R14 ;  /* 0x000076320e0e7816 */ /* 0x000fe4000000000e */
[----:B------:R-:W-:-:S03]  /*3da0*/  PRMT R18, R18, 0x7632, R18 ;  /* 0x0000763212127816 */ /* 0x000fc60000000012 */
[----:B------:R-:W-:Y:S02]  /*3db0*/  IMAD.U32 R14, R14, 0x10000, RZ ;  /* 0x000100000e0e7824 */ /* 0x000fe400078e00ff */
[----:B------:R-:W-:Y:S01]  /*3dc0*/  IMAD.U32 R18, R18, 0x10000, RZ ;  /* 0x0001000012127824 */ /* 0x000fe200078e00ff */
[----:B------:R-:W-:Y:S01]  /*3dd0*/  FSETP.NAN.AND P5, PT, R33, R33, PT ;  /* 0x000000212100720b */ /* 0x000fe20003fa8000 */
[----:B--2---:R-:W-:Y:S01]  /*3de0*/  FADD R24, R13, R24 ;  /* 0x000000180d187221 */ /* 0x004fe20000000000 */
[----:B------:R-:W-:-:S04]  /*3df0*/  IMAD.U32 R13, R22, 0x10000, RZ ;  /* 0x00010000160d7824 */ /* 0x000fc800078e00ff */
[----:B---3--:R-:W-:Y:S01]  /*3e00*/  FADD R28, R13, R28 ;  /* 0x0000001c0d1c7221 */ /* 0x008fe20000000000 */
[----:B------:R-:W-:Y:S01]  /*3e10*/  FADD R13, -R7, R12 ;  /* 0x0000000c070d7221 */ /* 0x000fe20000000100 */
[----:B------:R-:W-:-:S03]  /*3e20*/  FADD R24, R24, 1 ;  /* 0x3f80000018187421 */ /* 0x000fc60000000000 */
[----:B------:R-:W-:-:S04]  /*3e30*/  FMUL R13, R6, R13 ;  /* 0x0000000d060d7220 */ /* 0x000fc80000400000 */
[----:B------:R-:W-:Y:S01]  /*3e40*/  FFMA R21, R13, R24, R28 ;  /* 0x000000180d157223 */ /* 0x000fe2000000001c */
[----:B------:R-:W-:-:S04]  /*3e50*/  PRMT R22, R22, 0x7632, R22 ;  /* 0x0000763216167816 */ /* 0x000fc80000000016 */
[----:B------:R-:W-:Y:S01]  /*3e60*/  FSEL R12, R21, +INF , P0 ;  /* 0x7f800000150c7808 */ /* 0x000fe20000000000 */
[----:B------:R-:W-:Y:S01]  /*3e70*/  FADD R14, R14, R25 ;  /* 0x000000190e0e7221 */ /* 0x000fe20000000000 */
[----:B------:R-:W-:Y:S01]  /*3e80*/  IMAD.U32 R22, R22, 0x10000, RZ ;  /* 0x0001000016167824 */ /* 0x000fe200078e00ff */
[----:B------:R-:W-:Y:S01]  /*3e90*/  FADD R13, -R7, R18 ;  /* 0x00000012070d7221 */ /* 0x000fe20000000100 */
[----:B------:R-:W-:Y:S01]  /*3ea0*/  FSETP.GEU.AND P4, PT, R33, R12, PT ;  /* 0x0000000c2100720b */ /* 0x000fe20003f8e000 */
[----:B------:R-:W-:Y:S01]  /*3eb0*/  FADD R14, R14, 1 ;  /* 0x3f8000000e0e7421 */ /* 0x000fe20000000000 */
[----:B------:R-:W-:Y:S01]  /*3ec0*/  FADD R22, R22, R29 ;  /* 0x0000001d16167221 */ /* 0x000fe20000000000 */
[----:B------:R-:W-:-:S04]  /*3ed0*/  FMUL R13, R6, R13 ;  /* 0x0000000d060d7220 */ /* 0x000fc80000400000 */
[----:B------:R-:W-:-:S06]  /*3ee0*/  FFMA R18, R13, R14, R22 ;  /* 0x0000000e0d127223 */ /* 0x000fcc0000000016 */
[----:B------:R-:W-:Y:S02]  /*3ef0*/  @P4 FSEL R33, R33, R12, P5 ;  /* 0x0000000c21214208 */ /* 0x000fe40002800000 */
[----:B------:R-:W-:-:S04]  /*3f00*/  FSEL R12, R18, +INF , P0 ;  /* 0x7f800000120c7808 */ /* 0x000fc80000000000 */
[----:B------:R-:W-:Y:S01]  /*3f10*/  FSETP.GEU.AND P4, PT, R33, R12, PT ;  /* 0x0000000c2100720b */ /* 0x000fe20003f8e000 */
[----:B------:R-:W-:Y:S01]  /*3f20*/  IMAD.U32 R13, R15, 0x10000, RZ ;  /* 0x000100000f0d7824 */ /* 0x000fe200078e00ff */
[----:B------:R-:W-:-:S03]  /*3f30*/  FSETP.NAN.AND P5, PT, R33, R33, PT ;  /* 0x000000212100720b */ /* 0x000fc60003fa8000 */
[----:B------:R-:W-:Y:S01]  /*3f40*/  FADD R26, R13, R26 ;  /* 0x0000001a0d1a7221 */ /* 0x000fe20000000000 */
[----:B------:R-:W-:-:S07]  /*3f50*/  IMAD.U32 R13, R23, 0x10000, RZ ;  /* 0x00010000170d7824 */ /* 0x000fce00078e00ff */
[----:B------:R-:W-:Y:S01]  /*3f60*/  @P4 FSEL R33, R33, R12, P5 ;  /* 0x0000000c21214208 */ /* 0x000fe20002800000 */
[----:B------:R-:W-:Y:S01]  /*3f70*/  IMAD.U32 R12, R19, 0x10000, RZ ;  /* 0x00010000130c7824 */ /* 0x000fe200078e00ff */
[----:B------:R-:W-:-:S03]  /*3f80*/  FADD R30, R13, R30 ;  /* 0x0000001e0d1e7221 */ /* 0x000fc60000000000 */
        /* <DEDUP_REMOVED lines=8> */
[----:B------:R-:W-:-:S07]  /*4010*/  PRMT R15, R15, 0x7632, R15 ;  /* 0x000076320f0f7816 */ /* 0x000fce000000000f */
[----:B------:R-:W-:Y:S01]  /*4020*/  @P4 FSEL R33, R33, R12, P5 ;  /* 0x0000000c21214208 */ /* 0x000fe20002800000 */
[----:B------:R-:W-:Y:S01]  /*4030*/  IMAD.U32 R12, R19, 0x10000, RZ ;  /* 0x00010000130c7824 */ /* 0x000fe200078e00ff */
[----:B------:R-:W-:-:S03]  /*4040*/  PRMT R23, R23, 0x7632, R23 ;  /* 0x0000763217177816 */ /* 0x000fc60000000017 */
[----:B------:R-:W-:Y:S01]  /*4050*/  FADD R7, -R7, R12 ;  /* 0x0000000c07077221 */ /* 0x000fe20000000100 */
[----:B------:R-:W-:-:S04]  /*4060*/  IMAD.U32 R12, R15, 0x10000, RZ ;  /* 0x000100000f0c7824 */ /* 0x000fc800078e00ff */
[----:B------:R-:W-:Y:S01]  /*4070*/  FADD R27, R12, R27 ;  /* 0x0000001b0c1b7221 */ /* 0x000fe20000000000 */
[----:B------:R-:W-:Y:S01]  /*4080*/  IMAD.U32 R12, R23, 0x10000, RZ ;  /* 0x00010000170c7824 */ /* 0x000fe200078e00ff */
[----:B------:R-:W-:Y:S02]  /*4090*/  FMUL R7, R6, R7 ;  /* 0x0000000706077220 */ /* 0x000fe40000400000 */
[----:B------:R-:W-:Y:S01]  /*40a0*/  FADD R6, R27, 1 ;  /* 0x3f8000001b067421 */ /* 0x000fe20000000000 */
[----:B------:R-:W-:-:S04]  /*40b0*/  FADD R12, R12, R31 ;  /* 0x0000001f0c0c7221 */ /* 0x000fc80000000000 */
[----:B------:R-:W-:-:S05]  /*40c0*/  FFMA R7, R7, R6, R12 ;  /* 0x0000000607077223 */ /* 0x000fca000000000c */
[----:B------:R-:W-:-:S04]  /*40d0*/  FSEL R6, R7, +INF , P0 ;  /* 0x7f80000007067808 */ /* 0x000fc80000000000 */
[C---:B------:R-:W-:Y:S02]  /*40e0*/  FSETP.GEU.AND P4, PT, R33.reuse, R6, PT ;  /* 0x000000062100720b */ /* 0x040fe40003f8e000 */
[----:B------:R-:W-:-:S11]  /*40f0*/  FSETP.NAN.AND P5, PT, R33, R33, PT ;  /* 0x000000212100720b */ /* 0x000fd60003fa8000 */
[----:B------:R-:W-:-:S05]  /*4100*/  @P4 FSEL R33, R33, R6, P5 ;  /* 0x0000000621214208 */ /* 0x000fca0002800000 */
[----:B------:R-:W0:Y:S01]  /*4110*/  SHFL.BFLY PT, R6, R33, 0x10, 0x1f ;  /* 0x0e001f0021067f89 */ /* 0x000e2200000e0000 */
[----:B------:R-:W-:-:S04]  /*4120*/  FSEL R13, R17, -INF , P0 ;  /* 0xff800000110d7808 */ /* 0x000fc80000000000 */
[C---:B------:R-:W-:Y:S02]  /*4130*/  FSETP.GT.AND P4, PT, R32.reuse, R13, PT ;  /* 0x0000000d2000720b */ /* 0x040fe40003f84000 */
[----:B------:R-:W-:-:S11]  /*4140*/  FSETP.NAN.AND P5, PT, R32, R32, PT ;  /* 0x000000202000720b */ /* 0x000fd60003fa8000 */
[----:B------:R-:W-:Y:S02]  /*4150*/  @!P4 FSEL R32, R32, R13, P5 ;  /* 0x0000000d2020c208 */ /* 0x000fe40002800000 */
[C---:B0-----:R-:W-:Y:S02]  /*4160*/  FSETP.GEU.AND P4, PT, R33.reuse, R6, PT ;  /* 0x000000062100720b */ /* 0x041fe40003f8e000 */
        /* <DEDUP_REMOVED lines=24> */
[----:B------:R-:W-:Y:S02]  /*42f0*/  FSETP.NAN.AND P5, PT, R33, R33, PT ;  /* 0x000000212100720b */ /* 0x000fe40003fa8000 */
[----:B------:R-:W-:-:S09]  /*4300*/  FSEL R13, R7, -INF , P0 ;  /* 0xff800000070d7808 */ /* 0x000fd20000000000 */
[----:B------:R-:W-:Y:S02]  /*4310*/  @P4 FSEL R33, R33, R6, P5 ;  /* 0x0000000621214208 */ /* 0x000fe40002800000 */
[C---:B------:R-:W-:Y:S02]  /*4320*/  FSETP.GT.AND P4, PT, R32.reuse, R13, PT ;  /* 0x0000000d2000720b */ /* 0x040fe40003f84000 */
[----:B------:R-:W-:Y:S02]  /*4330*/  FSETP.NAN.AND P5, PT, R32, R32, PT ;  /* 0x000000202000720b */ /* 0x000fe40003fa8000 */
[----:B------:R-:W-:Y:S02]  /*4340*/  F2FP.BF16.PACK_AB R12, R35, R34 ;  /* 0x00000022230c723e */ /* 0x000fe400000010ff */
[----:B------:R-:W-:Y:S02]  /*4350*/  F2FP.BF16.PACK_AB R14, R39, R38 ;  /* 0x00000026270e723e */ /* 0x000fe400000010ff */
[----:B------:R-:W-:-:S02]  /*4360*/  F2FP.BF16.PACK_AB R15, R49, R40 ;  /* 0x00000028310f723e */ /* 0x000fc400000010ff */
[----:B------:R-:W-:Y:S02]  /*4370*/  F2FP.BF16.PACK_AB R16, R47, R42 ;  /* 0x0000002a2f10723e */ /* 0x000fe400000010ff */
[----:B------:R-:W-:Y:S02]  /*4380*/  F2FP.BF16.PACK_AB R17, R17, R20 ;  /* 0x000000141111723e */ /* 0x000fe400000010ff */
[----:B------:R-:W-:Y:S02]  /*4390*/  @!P4 FSEL R32, R32, R13, P5 ;  /* 0x0000000d2020c208 */ /* 0x000fe40002800000 */
[----:B------:R-:W-:Y:S02]  /*43a0*/  F2FP.BF16.PACK_AB R13, R37, R36 ;  /* 0x00000024250d723e */ /* 0x000fe400000010ff */
[----:B------:R-:W-:Y:S02]  /*43b0*/  F2FP.BF16.PACK_AB R18, R18, R21 ;  /* 0x000000151212723e */ /* 0x000fe400000010ff */
[----:B------:R-:W-:Y:S01]  /*43c0*/  F2FP.BF16.PACK_AB R19, R7, R22 ;  /* 0x000000160713723e */ /* 0x000fe200000010ff */
[----:B------:R-:W-:Y:S04]  /*43d0*/  STS.128 [R10], R12 ;  /* 0x0000000c0a007388 */ /* 0x000fe80000000c00 */
[----:B------:R-:W-:Y:S04]  /*43e0*/  STS.128 [R10+0x10], R16 ;  /* 0x000010100a007388 */ /* 0x000fe80000000c00 */
[----:B------:R-:W-:Y:S06]  /*43f0*/  BAR.SYNC.DEFER_BLOCKING 0x0 ;  /* 0x0000000000007b1d */ /* 0x000fec0000010000 */
[----:B------:R-:W0:Y:S04]  /*4400*/  SHFL.BFLY PT, R6, R33, 0x1, 0x1f ;  /* 0x0c201f0021067f89 */ /* 0x000e2800000e0000 */
[----:B------:R-:W1:Y:S04]  /*4410*/  LDS.128 R20, [R8] ;  /* 0x0000000008147984 */ /* 0x000e680000000c00 */
[----:B------:R-:W2:Y:S01]  /*4420*/  LDS.128 R24, [R8+0x1000] ;  /* 0x0010000008187984 */ /* 0x000ea20000000c00 */
[----:B0-----:R-:W-:-:S02]  /*4430*/  FSETP.GEU.AND P4, PT, R33, R6, PT ;  /* 0x000000062100720b */ /* 0x001fc40003f8e000 */
[----:B------:R-:W-:Y:S01]  /*4440*/  FSETP.NAN.AND P5, PT, R33, R33, PT ;  /* 0x000000212100720b */ /* 0x000fe20003fa8000 */
[----:B------:R-:W-:-:S10]  /*4450*/  IMAD.WIDE R12, R11, R0, c[0x0][0x1a8] ;  /* 0x00006a000b0c7625 */ /* 0x000fd400078e0200 */
[----:B------:R-:W-:Y:S01]  /*4460*/  @P4 SEL R33, R33, R6, P5 ;  /* 0x0000000621214207 */ /* 0x000fe20002800000 */
[----:B------:R-:W-:Y:S01]  /*4470*/  IMAD.WIDE R6, R9, R0, c[0x0][0x1a8] ;  /* 0x00006a0009067625 */ /* 0x000fe200078e0200 */
[----:B------:R-:W-:Y:S02]  /*4480*/  LOP3.LUT P5, RZ, R2, 0x1f, RZ, 0xc0, !PT ;  /* 0x0000001f02ff7812 */ /* 0x000fe400078ac0ff */
[----:B------:R-:W-:Y:S02]  /*4490*/  SHF.R.U32.HI R9, RZ, 0x3, R2 ;  /* 0x00000003ff097819 */ /* 0x000fe40000011602 */
[----:B-1----:R-:W-:Y:S04]  /*44a0*/  @!P3 STG.E.128 [R6.64], R20 ;  /* 0x000000140600b986 */ /* 0x002fe8000c101d04 */
[----:B--2---:R-:W-:Y:S01]  /*44b0*/  @P2 STG.E.128 [R12.64], R24 ;  /* 0x000000180c002986 */ /* 0x004fe2000c101d04 */
[----:B------:R-:W-:-:S03]  /*44c0*/  LOP3.LUT R10, R9, 0x1c, RZ, 0xc0, !PT ;  /* 0x0000001c090a7812 */ /* 0x000fc600078ec0ff */
[----:B------:R-:W-:Y:S06]  /*44d0*/  BAR.SYNC.DEFER_BLOCKING 0x0 ;  /* 0x0000000000007b1d */ /* 0x000fec0000010000 */
[----:B------:R-:W0:Y:S01]  /*44e0*/  SHFL.BFLY PT, R29, R32, 0x10, 0x1f ;  /* 0x0e001f00201d7f89 */ /* 0x000e2200000e0000 */
[----:B------:R-:W-:-:S03]  /*44f0*/  ISETP.GE.AND P6, PT, R2, 0x8, PT ;  /* 0x000000080200780c */ /* 0x000fc60003fc6270 */
[----:B------:R-:W-:Y:S04]  /*4500*/  @!P5 STS [R10], R33 ;  /* 0x000000210a00d388 */ /* 0x000fe80000000800 */
[----:B------:R-:W-:Y:S01]  /*4510*/  BAR.SYNC.DEFER_BLOCKING 0x0 ;  /* 0x0000000000007b1d */ /* 0x000fe20000010000 */
[C---:B0-----:R-:W-:Y:S02]  /*4520*/  FSETP.GT.AND P4, PT, R32.reuse, R29, PT ;  /* 0x0000001d2000720b */ /* 0x041fe40003f84000 */
[----:B------:R-:W-:-:S03]  /*4530*/  FSETP.NAN.AND P3, PT, R32, R32, PT ;  /* 0x000000202000720b */ /* 0x000fc60003f68000 */
[----:B------:R-:W-:Y:S08]  /*4540*/  @!P6 LDS R5, [R2.X4] ;  /* 0x000000000205e984 */ /* 0x000ff00000004800 */
[----:B------:R-:W-:-:S05]  /*4550*/  @!P4 FSEL R32, R32, R29, P3 ;  /* 0x0000001d2020c208 */ /* 0x000fca0001800000 */
[----:B------:R-:W0:Y:S01]  /*4560*/  SHFL.BFLY PT, R9, R32, 0x8, 0x1f ;  /* 0x0d001f0020097f89 */ /* 0x000e2200000e0000 */
[C---:B------:R-:W-:Y:S02]  /*4570*/  FSETP.NAN.AND P3, PT, R32.reuse, R32, PT ;  /* 0x000000202000720b */ /* 0x040fe40003f68000 */
[----:B0-----:R-:W-:Y:S01]  /*4580*/  FSETP.GT.AND P2, PT, R32, R9, PT ;  /* 0x000000092000720b */ /* 0x001fe20003f44000 */
[----:B------:R-:W0:-:S12]  /*4590*/  SHFL.BFLY PT, R6, R5, 0x4, 0x1f ;  /* 0x0c801f0005067f89 */ /* 0x000e1800000e0000 */
[----:B------:R-:W-:-:S05]  /*45a0*/  @!P2 FSEL R32, R32, R9, P3 ;  /* 0x000000092020a208 */ /* 0x000fca0001800000 */
[----:B------:R-:W1:Y:S01]  /*45b0*/  SHFL.BFLY PT, R9, R32, 0x4, 0x1f ;  /* 0x0c801f0020097f89 */ /* 0x000e6200000e0000 */
[C---:B------:R-:W-:Y:S02]  /*45c0*/  FSETP.NAN.AND P3, PT, R5.reuse, R5, PT ;  /* 0x000000050500720b */ /* 0x040fe40003f68000 */
[----:B0-----:R-:W-:-:S04]  /*45d0*/  FSETP.GEU.AND P4, PT, R5, R6, PT ;  /* 0x000000060500720b */ /* 0x001fc80003f8e000 */
[----:B------:R-:W-:-:S04]  /*45e0*/  FSEL R6, R5, R6, !P4 ;  /* 0x0000000605067208 */ /* 0x000fc80006000000 */
[----:B------:R-:W-:-:S05]  /*45f0*/  FSEL R7, R5, R6, P3 ;  /* 0x0000000605077208 */ /* 0x000fca0001800000 */
[----:B------:R-:W0:Y:S01]  /*4600*/  SHFL.BFLY PT, R6, R7, 0x2, 0x1f ;  /* 0x0c401f0007067f89 */ /* 0x000e2200000e0000 */
[C---:B-1----:R-:W-:Y:S02]  /*4610*/  FSETP.GT.AND P2, PT, R32.reuse, R9, PT ;  /* 0x000000092000720b */ /* 0x042fe40003f44000 */
[----:B------:R-:W-:-:S11]  /*4620*/  FSETP.NAN.AND P4, PT, R32, R32, PT ;  /* 0x000000202000720b */ /* 0x000fd60003f88000 */
[----:B------:R-:W-:Y:S02]  /*4630*/  @!P2 FSEL R32, R32, R9, P4 ;  /* 0x000000092020a208 */ /* 0x000fe40002000000 */
[CC--:B0-----:R-:W-:Y:S02]  /*4640*/  FSETP.GEU.AND P4, PT, R7.reuse, R6.reuse, PT ;  /* 0x000000060700720b */ /* 0x0c1fe40003f8e000 */
[C---:B------:R-:W-:Y:S01]  /*4650*/  FSETP.NAN.AND P3, PT, R7.reuse, R7, PT ;  /* 0x000000070700720b */ /* 0x040fe20003f68000 */
[----:B------:R-:W0:Y:S10]  /*4660*/  SHFL.BFLY PT, R9, R32, 0x2, 0x1f ;  /* 0x0c401f0020097f89 */ /* 0x000e3400000e0000 */
[----:B------:R-:W-:-:S05]  /*4670*/  @P4 FSEL R7, R7, R6, P3 ;  /* 0x0000000607074208 */ /* 0x000fca0001800000 */
[----:B------:R-:W1:Y:S01]  /*4680*/  SHFL.BFLY PT, R6, R7, 0x1, 0x1f ;  /* 0x0c201f0007067f89 */ /* 0x000e6200000e0000 */
[C---:B0-----:R-:W-:Y:S02]  /*4690*/  FSETP.GT.AND P2, PT, R32.reuse, R9, PT ;  /* 0x000000092000720b */ /* 0x041fe40003f44000 */
[----:B------:R-:W-:Y:S02]  /*46a0*/  FSETP.NAN.AND P3, PT, R32, R32, PT ;  /* 0x000000202000720b */ /* 0x000fe40003f68000 */
[----:B-1----:R-:W-:-:S09]  /*46b0*/  FSETP.GEU.AND P4, PT, R7, R6, PT ;  /* 0x000000060700720b */ /* 0x002fd20003f8e000 */
[----:B------:R-:W-:Y:S02]  /*46c0*/  @!P2 FSEL R32, R32, R9, P3 ;  /* 0x000000092020a208 */ /* 0x000fe40001800000 */
[----:B------:R-:W-:-:S04]  /*46d0*/  FSETP.NAN.AND P3, PT, R7, R7, PT ;  /* 0x000000070700720b */ /* 0x000fc80003f68000 */
[----:B------:R-:W-:-:S05]  /*46e0*/  @P4 SEL R7, R7, R6, P3 ;  /* 0x0000000607074207 */ /* 0x000fca0001800000 */
[----:B------:R-:W-:Y:S04]  /*46f0*/  @P1 STS [R2.X4], R7 ;  /* 0x0000000702001388 */ /* 0x000fe80000004800 */
[----:B------:R-:W-:Y:S06]  /*4700*/  BAR.SYNC.DEFER_BLOCKING 0x0 ;  /* 0x0000000000007b1d */ /* 0x000fec0000010000 */
[----:B------:R-:W0:Y:S01]  /*4710*/  SHFL.BFLY PT, R5, R32, 0x1, 0x1f ;  /* 0x0c201f0020057f89 */ /* 0x000e2200000e0000 */
[----:B------:R-:W-:-:S03]  /*4720*/  FSETP.NAN.AND P3, PT, R32, R32, PT ;  /* 0x000000202000720b */ /* 0x000fc60003f68000 */
[----:B------:R-:W-:Y:S04]  /*4730*/  LDS R18, [RZ] ;  /* 0x00000000ff127984 */ /* 0x000fe80000000800 */
[----:B------:R-:W-:Y:S01]  /*4740*/  BAR.SYNC.DEFER_BLOCKING 0x0 ;  /* 0x0000000000007b1d */ /* 0x000fe20000010000 */
[----:B0-----:R-:W-:-:S13]  /*4750*/  FSETP.GT.AND P2, PT, R32, R5, PT ;  /* 0x000000052000720b */ /* 0x001fda0003f44000 */
[----:B------:R-:W-:-:S05]  /*4760*/  @!P2 SEL R32, R32, R5, P3 ;  /* 0x000000052020a207 */ /* 0x000fca0001800000 */
[----:B------:R-:W-:Y:S04]  /*4770*/  @!P5 STS [R10], R32 ;  /* 0x000000200a00d388 */ /* 0x000fe80000000800 */
[----:B------:R-:W-:Y:S06]  /*4780*/  BAR.SYNC.DEFER_BLOCKING 0x0 ;  /* 0x0000000000007b1d */ /* 0x000fec0000010000 */
[----:B------:R-:W0:Y:S04]  /*4790*/  @!P6 LDS R4, [R2.X4] ;  /* 0x000000000204e984 */ /* 0x000e280000004800 */
[----:B0-----:R-:W0:Y:S01]  /*47a0*/  SHFL.BFLY PT, R5, R4, 0x4, 0x1f ;  /* 0x0c801f0004057f89 */ /* 0x001e2200000e0000 */
[----:B------:R-:W-:-:S02]  /*47b0*/  FSETP.NAN.AND P3, PT, R4, R4, PT ;  /* 0x000000040400720b */ /* 0x000fc40003f68000 */
[----:B0-----:R-:W-:-:S04]  /*47c0*/  FSETP.GT.AND P2, PT, R4, R5, PT ;  /* 0x000000050400720b */ /* 0x001fc80003f44000 */
[----:B------:R-:W-:-:S04]  /*47d0*/  FSEL R5, R4, R5, P2 ;  /* 0x0000000504057208 */ /* 0x000fc80001000000 */
[----:B------:R-:W-:-:S05]  /*47e0*/  FSEL R9, R4, R5, P3 ;  /* 0x0000000504097208 */ /* 0x000fca0001800000 */
[----:B------:R-:W0:Y:S01]  /*47f0*/  SHFL.BFLY PT, R6, R9, 0x2, 0x1f ;  /* 0x0c401f0009067f89 */ /* 0x000e2200000e0000 */
[C---:B------:R-:W-:Y:S02]  /*4800*/  FSETP.NAN.AND P3, PT, R9.reuse, R9, PT ;  /* 0x000000090900720b */ /* 0x040fe40003f68000 */
[----:B0-----:R-:W-:-:S13]  /*4810*/  FSETP.GT.AND P2, PT, R9, R6, PT ;  /* 0x000000060900720b */ /* 0x001fda0003f44000 */
[----:B------:R-:W-:-:S05]  /*4820*/  @!P2 FSEL R9, R9, R6, P3 ;  /* 0x000000060909a208 */ /* 0x000fca0001800000 */
[----:B------:R-:W0:Y:S01]  /*4830*/  SHFL.BFLY PT, R6, R9, 0x1, 0x1f ;  /* 0x0c201f0009067f89 */ /* 0x000e2200000e0000 */
[C---:B------:R-:W-:Y:S02]  /*4840*/  FSETP.NAN.AND P3, PT, R9.reuse, R9, PT ;  /* 0x000000090900720b */ /* 0x040fe40003f68000 */
[----:B0-----:R-:W-:-:S13]  /*4850*/  FSETP.GT.AND P2, PT, R9, R6, PT ;  /* 0x000000060900720b */ /* 0x001fda0003f44000 */
[----:B------:R-:W-:-:S05]  /*4860*/  @!P2 SEL R9, R9, R6, P3 ;  /* 0x000000060909a207 */ /* 0x000fca0001800000 */
[----:B------:R0:W-:Y:S04]  /*4870*/  @P1 STS [R2.X4], R9 ;  /* 0x0000000902001388 */ /* 0x0001e80000004800 */
[----:B------:R-:W-:Y:S06]  /*4880*/  BAR.SYNC.DEFER_BLOCKING 0x0 ;  /* 0x0000000000007b1d */ /* 0x000fec0000010000 */
[----:B------:R-:W1:Y:S01]  /*4890*/  LDS R19, [RZ] ;  /* 0x00000000ff137984 */ /* 0x000e620000000800 */
[----:B------:R-:W-:-:S04]  /*48a0*/  LOP3.LUT P1, RZ, R2, 0xff, RZ, 0xc0, !PT ;  /* 0x000000ff02ff7812 */ /* 0x000fc8000782c0ff */
[C---:B------:R-:W-:Y:S01]  /*48b0*/  ISETP.LT.AND P1, PT, R3.reuse, 0x200, !P1 ;  /* 0x000002000300780c */ /* 0x040fe20004f21270 */
[CC--:B------:R-:W-:Y:S01]  /*48c0*/  IMAD.WIDE R14, R3.reuse, R0.reuse, c[0x0][0x1b0] ;  /* 0x00006c00030e7625 */ /* 0x0c0fe200078e0200 */
[----:B------:R-:W-:Y:S01]  /*48d0*/  CS2R R4, SRZ ;  /* 0x0000000000047805 */ /* 0x000fe2000001ff00 */
[----:B------:R-:W-:Y:S02]  /*48e0*/  CS2R R6, SRZ ;  /* 0x0000000000067805 */ /* 0x000fe4000001ff00 */
[----:B------:R-:W-:-:S04]  /*48f0*/  IMAD.WIDE R16, R3, R0, c[0x0][0x1b8] ;  /* 0x00006e0003107625 */ /* 0x000fc800078e0200 */
[----:B0-----:R-:W-:Y:S01]  /*4900*/  IMAD.WIDE R2, R41, R0, c[0x0][0x1a8] ;  /* 0x00006a0029027625 */ /* 0x001fe200078e0200 */
[----:B-1----:R-:W-:-:S04]  /*4910*/  F2FP.BF16.PACK_AB R8, R19, R18 ;  /* 0x000000121308723e */ /* 0x002fc800000010ff */
[C---:B------:R-:W-:Y:S02]  /*4920*/  PRMT R13, R8.reuse, 0x7610, R13 ;  /* 0x00007610080d7816 */ /* 0x040fe4000000000d */
[----:B------:R-:W-:-:S03]  /*4930*/  PRMT R20, R8, 0x7632, R20 ;  /* 0x0000763208147816 */ /* 0x000fc60000000014 */
[----:B------:R0:W-:Y:S04]  /*4940*/  @P1 STG.E.U16 [R14.64], R13 ;  /* 0x0000000d0e001986 */ /* 0x0001e8000c101504 */
[----:B------:R1:W-:Y:S04]  /*4950*/  @P1 STG.E.U16 [R16.64], R20 ;  /* 0x0000001410001986 */ /* 0x0003e8000c101504 */
[----:B------:R2:W3:Y:S01]  /*4960*/  @P0 LDG.E.EF.128 R4, [R2.64] ;  /* 0x0000000402040981 */ /* 0x0004e2000c0e1d00 */
[----:B------:R-:W-:Y:S01]  /*4970*/  CS2R R8, SRZ ;  /* 0x0000000000087805 */ /* 0x000fe2000001ff00 */
[----:B------:R-:W-:Y:S01]  /*4980*/  CS2R R10, SRZ ;  /* 0x00000000000a7805 */ /* 0x000fe2000001ff00 */
[----:B0-----:R-:W-:-:S05]  /*4990*/  IMAD.WIDE R12, R43, R0, c[0x0][0x1a8] ;  /* 0x00006a002b0c7625 */ /* 0x001fca00078e0200 */
[----:B------:R0:W4:Y:S01]  /*49a0*/  @P0 LDG.E.EF.128 R8, [R12.64] ;  /* 0x000000040c080981 */ /* 0x000122000c0e1d00 */
[----:B------:R-:W-:-:S04]  /*49b0*/  FSETP.GE.AND P1, PT, R18, RZ, PT ;  /* 0x000000ff1200720b */ /* 0x000fc80003f26000 */
[----:B------:R-:W-:-:S05]  /*49c0*/  FSEL R18, R18, RZ, !P1 ;  /* 0x000000ff12127208 */ /* 0x000fca0004800000 */
[----:B------:R-:W-:Y:S01]  /*49d0*/  FADD R18, RZ, -R18 ;  /* 0x80000012ff127221 */ /* 0x000fe20000000000 */
[----:B------:R-:W-:-:S04]  /*49e0*/  FSETP.GTU.AND P1, PT, R19, RZ, PT ;  /* 0x000000ff1300720b */ /* 0x000fc80003f2c000 */
[----:B------:R-:W-:Y:S02]  /*49f0*/  FSETP.NAN.AND P2, PT, R18, R18, PT ;  /* 0x000000121200720b */ /* 0x000fe40003f48000 */
[----:B------:R-:W-:-:S04]  /*4a00*/  FSEL R19, R19, RZ, P1 ;  /* 0x000000ff13137208 */ /* 0x000fc80000800000 */
[----:B------:R-:W-:-:S07]  /*4a10*/  FSETP.GT.AND P1, PT, R18, R19, PT ;  /* 0x000000131200720b */ /* 0x000fce0003f24000 */
[----:B------:R-:W-:-:S05]  /*4a20*/  @!P2 FSEL R18, R18, R19, P1 ;  /* 0x000000131212a208 */ /* 0x000fca0000800000 */
[----:B------:R-:W-:-:S05]  /*4a30*/  FMUL R18, R18, 0.0078740157186985015869 ;  /* 0x3c01020412127820 */ /* 0x000fca0000400000 */
[C---:B------:R-:W-:Y:S02]  /*4a40*/  FSETP.GT.AND P1, PT, R18.reuse, 9.9999997473787516356e-06, PT ;  /* 0x3727c5ac1200780b */ /* 0x040fe40003f24000 */
[----:B------:R-:W-:-:S11]  /*4a50*/  FSETP.NAN.AND P2, PT, R18, R18, PT ;  /* 0x000000121200720b */ /* 0x000fd60003f48000 */
[----:B------:R-:W-:-:S04]  /*4a60*/  @!P1 FSEL R18, R18, 9.9999997473787516356e-06, P2 ;  /* 0x3727c5ac12129808 */ /* 0x000fc80001000000 */
[C---:B------:R-:W-:Y:S02]  /*4a70*/  FSETP.GT.AND P1, PT, |R18|.reuse, 8.50705917302346158658e+37, PT ;  /* 0x7e8000001200780b */ /* 0x040fe40003f24200 */
[----:B------:R-:W-:-:S11]  /*4a80*/  FSETP.GEU.AND P2, PT, |R18|, 1.175494350822287508e-38, PT ;  /* 0x008000001200780b */ /* 0x000fd60003f4e200 */
[----:B------:R-:W-:-:S04]  /*4a90*/  @P1 FMUL R18, R18, 0.25 ;  /* 0x3e80000012121820 */ /* 0x000fc80000400000 */
[----:B------:R-:W-:Y:S01]  /*4aa0*/  @!P2 FMUL R18, R18, 16777216 ;  /* 0x4b8000001212a820 */ /* 0x000fe20000400000 */
[----:B--2---:R-:W-:-:S05]  /*4ab0*/  IMAD.MOV.U32 R3, RZ, RZ, 0x3e800000 ;  /* 0x3e800000ff037424 */ /* 0x004fca00078e00ff */
[----:B------:R-:W2:Y:S01]  /*4ac0*/  MUFU.RCP R18, R18 ;  /* 0x0000001200127308 */ /* 0x000ea20000001000 */
[----:B------:R-:W-:-:S05]  /*4ad0*/  FSEL R3, R3, 1, P1 ;  /* 0x3f80000003037808 */ /* 0x000fca0000800000 */
[----:B------:R-:W-:Y:S01]  /*4ae0*/  @!P2 FMUL R3, R3, 16777216 ;  /* 0x4b8000000303a820 */ /* 0x000fe20000400000 */
[----:B---3--:R-:W-:-:S05]  /*4af0*/  PRMT R0, R4, 0x7632, R0 ;  /* 0x0000763204007816 */ /* 0x008fca0000000000 */
[----:B0-----:R-:W-:Y:S01]  /*4b00*/  IMAD.U32 R13, R0, 0x10000, RZ ;  /* 0x00010000000d7824 */ /* 0x001fe200078e00ff */
[----:B--2---:R-:W-:-:S04]  /*4b10*/  FMUL R0, R18, R3 ;  /* 0x0000000312007220 */ /* 0x004fc80000400000 */
[-C--:B------:R-:W-:Y:S01]  /*4b20*/  FMUL R2, R13, R0.reuse ;  /* 0x000000000d027220 */ /* 0x080fe20000400000 */
[C---:B------:R-:W-:Y:S01]  /*4b30*/  IMAD.U32 R13, R5.reuse, 0x10000, RZ ;  /* 0x00010000050d7824 */ /* 0x040fe200078e00ff */
[----:B------:R-:W-:Y:S01]  /*4b40*/  PRMT R5, R5, 0x7632, R5 ;  /* 0x0000763205057816 */ /* 0x000fe20000000005 */
[----:B------:R-:W-:Y:S02]  /*4b50*/  IMAD.U32 R3, R4, 0x10000, RZ ;  /* 0x0001000004037824 */ /* 0x000fe400078e00ff */
[----:B------:R-:W-:Y:S02]  /*4b60*/  FMUL R4, R13, R0 ;  /* 0x000000000d047220 */ /* 0x000fe40000400000 */
[----:B------:R-:W-:-:S04]  /*4b70*/  IMAD.U32 R13, R5, 0x10000, RZ ;  /* 0x00010000050d7824 */ /* 0x000fc800078e00ff */
[-C--:B------:R-:W-:Y:S01]  /*4b80*/  FMUL R14, R13, R0.reuse ;  /* 0x000000000d0e7220 */ /* 0x080fe20000400000 */
[----:B------:R-:W-:Y:S01]  /*4b90*/  IMAD.U32 R13, R6, 0x10000, RZ ;  /* 0x00010000060d7824 */ /* 0x000fe200078e00ff */
[----:B------:R-:W-:-:S03]  /*4ba0*/  FMUL R3, R3, R0 ;  /* 0x0000000003037220 */ /* 0x000fc60000400000 */
[-C--:B------:R-:W-:Y:S01]  /*4bb0*/  FMUL R12, R13, R0.reuse ;  /* 0x000000000d0c7220 */ /* 0x080fe20000400000 */
[C---:B------:R-:W-:Y:S01]  /*4bc0*/  IMAD.U32 R13, R7.reuse, 0x10000, RZ ;  /* 0x00010000070d7824 */ /* 0x040fe200078e00ff */
[----:B------:R-:W-:Y:S01]  /*4bd0*/  PRMT R7, R7, 0x7632, R7 ;  /* 0x0000763207077816 */ /* 0x000fe20000000007 */
[----:B------:R-:W0:Y:S01]  /*4be0*/  FRND R2, R2 ;  /* 0x0000000200027307 */ /* 0x000e220000201000 */
[----:B------:R-:W-:Y:S01]  /*4bf0*/  PRMT R5, R6, 0x7632, R5 ;  /* 0x0000763206057816 */ /* 0x000fe20000000005 */
[-C--:B-1----:R-:W-:Y:S02]  /*4c00*/  FMUL R16, R13, R0.reuse ;  /* 0x000000000d107220 */ /* 0x082fe40000400000 */
[----:B------:R-:W-:Y:S01]  /*4c10*/  IMAD.U32 R13, R7, 0x10000, RZ ;  /* 0x00010000070d7824 */ /* 0x000fe200078e00ff */
[----:B----4-:R-:W-:Y:S01]  /*4c20*/  PRMT R7, R8, 0x7632, R7 ;  /* 0x0000763208077816 */ /* 0x010fe20000000007 */
[----:B------:R-:W-:Y:S02]  /*4c30*/  IMAD.U32 R15, R5, 0x10000, RZ ;  /* 0x00010000050f7824 */ /* 0x000fe400078e00ff */
[----:B------:R-:W1:Y:S08]  /*4c40*/  FRND R3, R3 ;  /* 0x0000000300037307 */ /* 0x000e700000201000 */
[----:B------:R2:W-:Y:S01]  /*4c50*/  FRND R5, R14 ;  /* 0x0000000e00057307 */ /* 0x0005e20000201000 */
[-C--:B------:R-:W-:Y:S01]  /*4c60*/  FMUL R15, R15, R0.reuse ;  /* 0x000000000f0f7220 */ /* 0x080fe20000400000 */
[----:B--2---:R-:W-:Y:S01]  /*4c70*/  FMUL R14, R13, R0 ;  /* 0x000000000d0e7220 */ /* 0x004fe20000400000 */
[----:B------:R-:W-:-:S05]  /*4c80*/  IMAD.U32 R13, R7, 0x10000, RZ ;  /* 0x00010000070d7824 */ /* 0x000fca00078e00ff */
[----:B------:R-:W2:Y:S01]  /*4c90*/  FRND R4, R4 ;  /* 0x0000000400047307 */ /* 0x000ea20000201000 */
[----:B------:R-:W-:Y:S01]  /*4ca0*/  IMAD.U32 R7, R8, 0x10000, RZ ;  /* 0x0001000008077824 */ /* 0x000fe200078e00ff */
[----:B0-----:R-:W-:-:S03]  /*4cb0*/  FSETP.GT.AND P2, PT, R2, -127, PT ;  /* 0xc2fe00000200780b */ /* 0x001fc60003f44000 */
[----:B------:R-:W-:Y:S01]  /*4cc0*/  FMUL R8, R7, R0 ;  /* 0x0000000007087220 */ /* 0x000fe20000400000 */
[C---:B------:R-:W-:Y:S01]  /*4cd0*/  IMAD.U32 R7, R9.reuse, 0x10000, RZ ;  /* 0x0001000009077824 */ /* 0x040fe200078e00ff */
[----:B------:R-:W-:Y:S01]  /*4ce0*/  PRMT R9, R9, 0x7632, R9 ;  /* 0x0000763209097816 */ /* 0x000fe20000000009 */
[----:B------:R0:W3:Y:S01]  /*4cf0*/  FRND R6, R15 ;  /* 0x0000000f00067307 */ /* 0x0000e20000201000 */
[----:B-1----:R-:W-:-:S03]  /*4d00*/  FSETP.GT.AND P3, PT, R3, -127, PT ;  /* 0xc2fe00000300780b */ /* 0x002fc60003f64000 */
[----:B------:R-:W-:Y:S01]  /*4d10*/  IMAD.U32 R9, R9, 0x10000, RZ ;  /* 0x0001000009097824 */ /* 0x000fe200078e00ff */
[----:B0-----:R-:W-:Y:S01]  /*4d20*/  FMUL R15, R7, R0 ;  /* 0x00000000070f7220 */ /* 0x001fe20000400000 */
[----:B------:R-:W-:Y:S02]  /*4d30*/  PRMT R7, R10, 0x7632, R7 ;  /* 0x000076320a077816 */ /* 0x000fe40000000007 */
[----:B------:R0:W-:Y:S01]  /*4d40*/  FRND R17, R14 ;  /* 0x0000000e00117307 */ /* 0x0001e20000201000 */
[----:B------:R-:W-:Y:S02]  /*4d50*/  FSETP.NAN.AND P4, PT, R2, R2, PT ;  /* 0x000000020200720b */ /* 0x000fe40003f88000 */
[----:B--2---:R-:W-:-:S05]  /*4d60*/  FSETP.GT.AND P1, PT, R4, -127, PT ;  /* 0xc2fe00000400780b */ /* 0x004fca0003f24000 */
[----:B------:R-:W1:Y:S01]  /*4d70*/  FRND R12, R12 ;  /* 0x0000000c000c7307 */ /* 0x000e620000201000 */
[----:B0-----:R-:W-:Y:S01]  /*4d80*/  FMUL R14, R9, R0 ;  /* 0x00000000090e7220 */ /* 0x001fe20000400000 */
[----:B------:R-:W-:Y:S02]  /*4d90*/  IMAD.U32 R9, R7, 0x10000, RZ ;  /* 0x0001000007097824 */ /* 0x000fe400078e00ff */
[----:B------:R-:W-:Y:S01]  /*4da0*/  IMAD.U32 R7, R10, 0x10000, RZ ;  /* 0x000100000a077824 */ /* 0x000fe200078e00ff */
[----:B------:R-:W-:Y:S02]  /*4db0*/  @!P2 FSEL R2, R2, -127, P4 ;  /* 0xc2fe00000202a808 */ /* 0x000fe40002000000 */
[----:B------:R-:W-:Y:S01]  /*4dc0*/  FSETP.NAN.AND P4, PT, R3, R3, PT ;  /* 0x000000030300720b */ /* 0x000fe20003f88000 */
[----:B------:R0:W-:Y:S01]  /*4dd0*/  FRND R18, R8 ;  /* 0x0000000800127307 */ /* 0x0001e20000201000 */
[----:B------:R-:W-:Y:S02]  /*4de0*/  FSETP.GT.AND P2, PT, R5, -127, PT ;  /* 0xc2fe00000500780b */ /* 0x000fe40003f44000 */
[----:B------:R-:W-:-:S02]  /*4df0*/  @!P3 FSEL R3, R3, -127, P4 ;  /* 0xc2fe00000303b808 */ /* 0x000fc40002000000 */
[----:B------:R-:W-:Y:S01]  /*4e00*/  FSETP.NAN.AND P4, PT, R4, R4, PT ;  /* 0x000000040400720b */ /* 0x000fe20003f88000 */
[-C--:B0-----:R-:W-:Y:S01]  /*4e10*/  FMUL R8, R7, R0.reuse ;  /* 0x0000000007087220 */ /* 0x081fe20000400000 */
[C---:B------:R-:W-:Y:S01]  /*4e20*/  IMAD.U32 R7, R11.reuse, 0x10000, RZ ;  /* 0x000100000b077824 */ /* 0x040fe200078e00ff */
[----:B------:R-:W-:Y:S01]  /*4e30*/  PRMT R11, R11, 0x7632, R11 ;  /* 0x000076320b0b7816 */ /* 0x000fe2000000000b */
[----:B------:R-:W0:Y:S01]  /*4e40*/  FRND R16, R16 ;  /* 0x0000001000107307 */ /* 0x000e220000201000 */
[----:B---3--:R-:W-:Y:S02]  /*4e50*/  FSETP.GT.AND P3, PT, R6, -127, PT ;  /* 0xc2fe00000600780b */ /* 0x008fe40003f64000 */
[----:B------:R-:W-:Y:S01]  /*4e60*/  @!P1 FSEL R4, R4, -127, P4 ;  /* 0xc2fe000004049808 */ /* 0x000fe20002000000 */
[----:B------:R-:W-:Y:S01]  /*4e70*/  IMAD.U32 R11, R11, 0x10000, RZ ;  /* 0x000100000b0b7824 */ /* 0x000fe200078e00ff */
[----:B------:R-:W-:Y:S01]  /*4e80*/  FSETP.NAN.AND P4, PT, R5, R5, PT ;  /* 0x000000050500720b */ /* 0x000fe20003f88000 */
[-C--:B------:R-:W-:Y:S01]  /*4e90*/  FMUL R13, R13, R0.reuse ;  /* 0x000000000d0d7220 */ /* 0x080fe20000400000 */
[----:B-1----:R-:W-:Y:S01]  /*4ea0*/  FSETP.GT.AND P1, PT, R12, -127, PT ;  /* 0xc2fe00000c00780b */ /* 0x002fe20003f24000 */
[-C--:B------:R-:W-:Y:S01]  /*4eb0*/  FMUL R9, R9, R0.reuse ;  /* 0x0000000009097220 */ /* 0x080fe20000400000 */
[-C--:B------:R-:W-:Y:S01]  /*4ec0*/  FMUL R7, R7, R0.reuse ;  /* 0x0000000007077220 */ /* 0x080fe20000400000 */
[----:B------:R-:W-:Y:S01]  /*4ed0*/  FMUL R11, R11, R0 ;  /* 0x000000000b0b7220 */ /* 0x000fe20000400000 */
[----:B------:R-:W-:Y:S01]  /*4ee0*/  @!P2 FSEL R5, R5, -127, P4 ;  /* 0xc2fe00000505a808 */ /* 0x000fe20002000000 */
[----:B------:R-:W1:Y:S01]  /*4ef0*/  F2I.S16.TRUNC.NTZ R0, R2 ;  /* 0x0000000200007305 */ /* 0x000e62000020e900 */
[----:B------:R-:W-:-:S02]  /*4f00*/  FSETP.NAN.AND P4, PT, R6, R6, PT ;  /* 0x000000060600720b */ /* 0x000fc40003f88000 */
[----:B0-----:R-:W-:Y:S02]  /*4f10*/  FSETP.GT.AND P2, PT, R16, -127, PT ;  /* 0xc2fe00001000780b */ /* 0x001fe40003f44000 */
[----:B------:R-:W-:-:S03]  /*4f20*/  @!P3 FSEL R6, R6, -127, P4 ;  /* 0xc2fe00000606b808 */ /* 0x000fc60002000000 */
[----:B------:R-:W0:Y:S01]  /*4f30*/  FRND R13, R13 ;  /* 0x0000000d000d7307 */ /* 0x000e220000201000 */
[----:B------:R-:W-:Y:S02]  /*4f40*/  FSETP.GEU.AND P4, PT, R2, 127, PT ;  /* 0x42fe00000200780b */ /* 0x000fe40003f8e000 */
[----:B------:R-:W-:-:S05]  /*4f50*/  FSETP.NAN.AND P3, PT, R12, R12, PT ;  /* 0x0000000c0c00720b */ /* 0x000fca0003f68000 */
[----:B------:R-:W2:Y:S01]  /*4f60*/  F2I.S16.TRUNC.NTZ R10, R3 ;  /* 0x00000003000a7305 */ /* 0x000ea2000020e900 */
[----:B------:R-:W-:Y:S02]  /*4f70*/  @!P1 FSEL R12, R12, -127, P3 ;  /* 0xc2fe00000c0c9808 */ /* 0x000fe40001800000 */
[----:B------:R-:W-:Y:S02]  /*4f80*/  FSETP.GT.AND P1, PT, R17, -127, PT ;  /* 0xc2fe00001100780b */ /* 0x000fe40003f24000 */
[----:B------:R-:W-:-:S03]  /*4f90*/  FSETP.NAN.AND P6, PT, R2, R2, PT ;  /* 0x000000020200720b */ /* 0x000fc60003fc8000 */
[----:B------:R-:W3:Y:S01]  /*4fa0*/  F2I.S16.TRUNC.NTZ R20, R4 ;  /* 0x0000000400147305 */ /* 0x000ee2000020e900 */
[----:B------:R-:W-:Y:S02]  /*4fb0*/  FSETP.GEU.AND P3, PT, R3, 127, PT ;  /* 0x42fe00000300780b */ /* 0x000fe40003f6e000 */
[----:B------:R-:W-:Y:S02]  /*4fc0*/  FSETP.NAN.AND P5, PT, R16, R16, PT ;  /* 0x000000101000720b */ /* 0x000fe40003fa8000 */
[----:B-1----:R-:W-:Y:S02]  /*4fd0*/  LOP3.LUT R0, R0, 0xffff, RZ, 0xc0, !PT ;  /* 0x0000ffff00007812 */ /* 0x002fe400078ec0ff */
[----:B------:R-:W-:Y:S01]  /*4fe0*/  @!P2 FSEL R16, R16, -127, P5 ;  /* 0xc2fe00001010a808 */ /* 0x000fe20002800000 */
[----:B------:R-:W1:Y:S01]  /*4ff0*/  F2I.S16.TRUNC.NTZ R19, R5 ;  /* 0x0000000500137305 */ /* 0x000e62000020e900 */
[----:B------:R-:W-:Y:S02]  /*5000*/  @P4 SEL R0, R0, 0x7f, P6 ;  /* 0x0000007f00004807 */ /* 0x000fe40003000000 */
[----:B------:R-:W-:-:S02]  /*5010*/  FSETP.GEU.AND P4, PT, R4, 127, PT ;  /* 0x42fe00000400780b */ /* 0x000fc40003f8e000 */
[----:B------:R-:W-:Y:S02]  /*5020*/  FSETP.NAN.AND P6, PT, R17, R17, PT ;  /* 0x000000111100720b */ /* 0x000fe40003fc8000 */
[----:B0-----:R-:W-:Y:S01]  /*5030*/  FSETP.GT.AND P2, PT, R13, -127, PT ;  /* 0xc2fe00000d00780b */ /* 0x001fe20003f44000 */
[----:B------:R-:W0:Y:S01]  /*5040*/  FRND R15, R15 ;  /* 0x0000000f000f7307 */ /* 0x000e220000201000 */
[----:B------:R-:W-:Y:S02]  /*5050*/  FSETP.NAN.AND P5, PT, R3, R3, PT ;  /* 0x000000030300720b */ /* 0x000fe40003fa8000 */
[----:B--2---:R-:W-:Y:S02]  /*5060*/  LOP3.LUT R3, R10, 0xffff, RZ, 0xc0, !PT ;  /* 0x0000ffff0a037812 */ /* 0x004fe400078ec0ff */
[----:B------:R-:W-:-:S03]  /*5070*/  @!P1 FSEL R17, R17, -127, P6 ;  /* 0xc2fe000011119808 */ /* 0x000fc60003000000 */
[----:B------:R-:W2:Y:S01]  /*5080*/  FRND R14, R14 ;  /* 0x0000000e000e7307 */ /* 0x000ea20000201000 */
[----:B------:R-:W-:Y:S02]  /*5090*/  FSETP.GEU.AND P1, PT, R5, 127, PT ;  /* 0x42fe00000500780b */ /* 0x000fe40003f2e000 */
[----:B------:R-:W-:Y:S02]  /*50a0*/  @P3 SEL R3, R3, 0x7f, P5 ;  /* 0x0000007f03033807 */ /* 0x000fe40002800000 */
[----:B------:R-:W-:-:S03]  /*50b0*/  FSETP.NAN.AND P5, PT, R4, R4, PT ;  /* 0x000000040400720b */ /* 0x000fc60003fa8000 */
[----:B------:R-:W4:Y:S01]  /*50c0*/  F2I.S16.TRUNC.NTZ R21, R6 ;  /* 0x0000000600157305 */ /* 0x000f22000020e900 */
[----:B------:R-:W-:Y:S02]  /*50d0*/  FSETP.GT.AND P3, PT, R18, -127, PT ;  /* 0xc2fe00001200780b */ /* 0x000fe40003f64000 */
[----:B---3--:R-:W-:Y:S02]  /*50e0*/  LOP3.LUT R20, R20, 0xffff, RZ, 0xc0, !PT ;  /* 0x0000ffff14147812 */ /* 0x008fe400078ec0ff */
[C---:B------:R-:W-:Y:S02]  /*50f0*/  FSETP.NAN.AND P6, PT, R13.reuse, R13, PT ;  /* 0x0000000d0d00720b */ /* 0x040fe40003fc8000 */
[----:B------:R-:W-:Y:S01]  /*5100*/  @P4 SEL R20, R20, 0x7f, P5 ;  /* 0x0000007f14144807 */ /* 0x000fe20002800000 */
[----:B------:R-:W3:Y:S01]  /*5110*/  FRND R9, R9 ;  /* 0x0000000900097307 */ /* 0x000ee20000201000 */
[----:B------:R-:W-:Y:S02]  /*5120*/  @!P2 FSEL R13, R13, -127, P6 ;  /* 0xc2fe00000d0da808 */ /* 0x000fe40003000000 */
[----:B------:R-:W-:-:S02]  /*5130*/  FSETP.NAN.AND P5, PT, R5, R5, PT ;  /* 0x000000050500720b */ /* 0x000fc40003fa8000 */
[----:B------:R-:W-:Y:S02]  /*5140*/  FSETP.GEU.AND P2, PT, R6, 127, PT ;  /* 0x42fe00000600780b */ /* 0x000fe40003f4e000 */
[----:B-1----:R-:W-:Y:S01]  /*5150*/  LOP3.LUT R19, R19, 0xffff, RZ, 0xc0, !PT ;  /* 0x0000ffff13137812 */ /* 0x002fe200078ec0ff */
[----:B------:R-:W1:Y:S01]  /*5160*/  F2I.S16.TRUNC.NTZ R2, R12 ;  /* 0x0000000c00027305 */ /* 0x000e62000020e900 */
[----:B0-----:R-:W-:Y:S02]  /*5170*/  FSETP.GT.AND P4, PT, R15, -127, PT ;  /* 0xc2fe00000f00780b */ /* 0x001fe40003f84000 */
[----:B------:R-:W-:Y:S02]  /*5180*/  FSETP.NAN.AND P6, PT, R18, R18, PT ;  /* 0x000000121200720b */ /* 0x000fe40003fc8000 */
[----:B------:R-:W-:Y:S02]  /*5190*/  @P1 SEL R19, R19, 0x7f, P5 ;  /* 0x0000007f13131807 */ /* 0x000fe40002800000 */
[----:B--2---:R-:W-:Y:S01]  /*51a0*/  FSETP.GT.AND P1, PT, R14, -127, PT ;  /* 0xc2fe00000e00780b */ /* 0x004fe20003f24000 */
[----:B------:R-:W0:Y:S01]  /*51b0*/  F2I.S16.TRUNC.NTZ R10, R16 ;  /* 0x00000010000a7305 */ /* 0x000e22000020e900 */
[----:B------:R-:W-:-:S02]  /*51c0*/  @!P3 FSEL R18, R18, -127, P6 ;  /* 0xc2fe00001212b808 */ /* 0x000fc40003000000 */
[----:B------:R-:W-:Y:S02]  /*51d0*/  FSETP.NAN.AND P3, PT, R6, R6, PT ;  /* 0x000000060600720b */ /* 0x000fe40003f68000 */
[----:B------:R-:W-:Y:S02]  /*51e0*/  FSETP.GEU.AND P5, PT, R12, 127, PT ;  /* 0x42fe00000c00780b */ /* 0x000fe40003fae000 */
[----:B----4-:R-:W-:Y:S01]  /*51f0*/  LOP3.LUT R21, R21, 0xffff, RZ, 0xc0, !PT ;  /* 0x0000ffff15157812 */ /* 0x010fe200078ec0ff */
[----:B------:R-:W2:Y:S01]  /*5200*/  FRND R8, R8 ;  /* 0x0000000800087307 */ /* 0x000ea20000201000 */
[----:B------:R-:W-:Y:S02]  /*5210*/  FSETP.NAN.AND P6, PT, R15, R15, PT ;  /* 0x0000000f0f00720b */ /* 0x000fe40003fc8000 */
[----:B------:R-:W-:Y:S02]  /*5220*/  @P2 SEL R21, R21, 0x7f, P3 ;  /* 0x0000007f15152807 */ /* 0x000fe40001800000 */
[----:B------:R-:W-:-:S03]  /*5230*/  @!P4 FSEL R15, R15, -127, P6 ;  /* 0xc2fe00000f0fc808 */ /* 0x000fc60003000000 */
[----:B------:R-:W4:Y:S01]  /*5240*/  FRND R7, R7 ;  /* 0x0000000700077307 */ /* 0x000f220000201000 */
[----:B------:R-:W-:Y:S02]  /*5250*/  FSETP.GEU.AND P2, PT, R16, 127, PT ;  /* 0x42fe00001000780b */ /* 0x000fe40003f4e000 */
[----:B------:R-:W-:Y:S02]  /*5260*/  FSETP.NAN.AND P3, PT, R14, R14, PT ;  /* 0x0000000e0e00720b */ /* 0x000fe40003f68000 */
[----:B---3--:R-:W-:-:S03]  /*5270*/  FSETP.GT.AND P4, PT, R9, -127, PT ;  /* 0xc2fe00000900780b */ /* 0x008fc60003f84000 */
[----:B------:R-:W3:Y:S01]  /*5280*/  F2I.S16.TRUNC.NTZ R4, R17 ;  /* 0x0000001100047305 */ /* 0x000ee2000020e900 */
[----:B------:R-:W-:Y:S02]  /*5290*/  FSETP.NAN.AND P6, PT, R12, R12, PT ;  /* 0x0000000c0c00720b */ /* 0x000fe40003fc8000 */
[----:B-1----:R-:W-:Y:S02]  /*52a0*/  LOP3.LUT R2, R2, 0xffff, RZ, 0xc0, !PT ;  /* 0x0000ffff02027812 */ /* 0x002fe400078ec0ff */
[----:B------:R-:W-:-:S03]  /*52b0*/  @!P1 FSEL R14, R14, -127, P3 ;  /* 0xc2fe00000e0e9808 */ /* 0x000fc60001800000 */
[----:B------:R-:W1:Y:S01]  /*52c0*/  FRND R11, R11 ;  /* 0x0000000b000b7307 */ /* 0x000e620000201000 */
[----:B------:R-:W-:Y:S02]  /*52d0*/  FSETP.GEU.AND P1, PT, R17, 127, PT ;  /* 0x42fe00001100780b */ /* 0x000fe40003f2e000 */
[----:B------:R-:W-:Y:S02]  /*52e0*/  @P5 SEL R2, R2, 0x7f, P6 ;  /* 0x0000007f02025807 */ /* 0x000fe40003000000 */
[----:B------:R-:W-:Y:S02]  /*52f0*/  FSETP.NAN.AND P6, PT, R16, R16, PT ;  /* 0x000000101000720b */ /* 0x000fe40003fc8000 */
[----:B0-----:R-:W-:Y:S01]  /*5300*/  LOP3.LUT R5, R10, 0xffff, RZ, 0xc0, !PT ;  /* 0x0000ffff0a057812 */ /* 0x001fe200078ec0ff */
[----:B------:R-:W0:Y:S01]  /*5310*/  F2I.S16.TRUNC.NTZ R22, R13 ;  /* 0x0000000d00167305 */ /* 0x000e22000020e900 */
[----:B--2---:R-:W-:Y:S02]  /*5320*/  FSETP.GT.AND P5, PT, R8, -127, PT ;  /* 0xc2fe00000800780b */ /* 0x004fe40003fa4000 */
[----:B------:R-:W-:-:S02]  /*5330*/  FSETP.NAN.AND P3, PT, R9, R9, PT ;  /* 0x000000090900720b */ /* 0x000fc40003f68000 */
[----:B------:R-:W-:Y:S02]  /*5340*/  @P2 SEL R5, R5, 0x7f, P6 ;  /* 0x0000007f05052807 */ /* 0x000fe40003000000 */
[----:B------:R-:W-:Y:S02]  /*5350*/  FSETP.NAN.AND P6, PT, R17, R17, PT ;  /* 0x000000111100720b */ /* 0x000fe40003fc8000 */
[----:B----4-:R-:W-:Y:S02]  /*5360*/  FSETP.GT.AND P2, PT, R7, -127, PT ;  /* 0xc2fe00000700780b */ /* 0x010fe40003f44000 */
[----:B------:R-:W-:Y:S02]  /*5370*/  @!P4 FSEL R9, R9, -127, P3 ;  /* 0xc2fe00000909c808 */ /* 0x000fe40001800000 */
[----:B---3--:R-:W-:Y:S02]  /*5380*/  LOP3.LUT R4, R4, 0xffff, RZ, 0xc0, !PT ;  /* 0x0000ffff04047812 */ /* 0x008fe400078ec0ff */
[----:B------:R-:W-:Y:S01]  /*5390*/  FSETP.GEU.AND P3, PT, R13, 127, PT ;  /* 0x42fe00000d00780b */ /* 0x000fe20003f6e000 */
[----:B------:R-:W2:Y:S01]  /*53a0*/  F2I.S16.TRUNC.NTZ R6, R18 ;  /* 0x0000001200067305 */ /* 0x000ea2000020e900 */
[----:B------:R-:W-:-:S02]  /*53b0*/  @P1 SEL R4, R4, 0x7f, P6 ;  /* 0x0000007f04041807 */ /* 0x000fc40003000000 */
[C---:B------:R-:W-:Y:S02]  /*53c0*/  FSETP.NAN.AND P4, PT, R8.reuse, R8, PT ;  /* 0x000000080800720b */ /* 0x040fe40003f88000 */
[----:B-1----:R-:W-:Y:S02]  /*53d0*/  FSETP.GT.AND P1, PT, R11, -127, PT ;  /* 0xc2fe00000b00780b */ /* 0x002fe40003f24000 */
[----:B------:R-:W-:Y:S01]  /*53e0*/  @!P5 FSEL R8, R8, -127, P4 ;  /* 0xc2fe00000808d808 */ /* 0x000fe20002000000 */
[----:B------:R-:W1:Y:S01]  /*53f0*/  F2I.S16.TRUNC.NTZ R12, R15 ;  /* 0x0000000f000c7305 */ /* 0x000e62000020e900 */
[----:B------:R-:W-:Y:S02]  /*5400*/  FSETP.NAN.AND P6, PT, R7, R7, PT ;  /* 0x000000070700720b */ /* 0x000fe40003fc8000 */
[----:B------:R-:W-:Y:S02]  /*5410*/  FSETP.NAN.AND P4, PT, R13, R13, PT ;  /* 0x0000000d0d00720b */ /* 0x000fe40003f88000 */
[----:B------:R-:W-:-:S03]  /*5420*/  FSETP.GEU.AND P5, PT, R18, 127, PT ;  /* 0x42fe00001200780b */ /* 0x000fc60003fae000 */
[----:B------:R-:W3:Y:S01]  /*5430*/  F2I.S16.TRUNC.NTZ R10, R14 ;  /* 0x0000000e000a7305 */ /* 0x000ee2000020e900 */
[----:B0-----:R-:W-:Y:S02]  /*5440*/  LOP3.LUT R22, R22, 0xffff, RZ, 0xc0, !PT ;  /* 0x0000ffff16167812 */ /* 0x001fe400078ec0ff */
[----:B------:R-:W-:Y:S02]  /*5450*/  @!P2 FSEL R7, R7, -127, P6 ;  /* 0xc2fe00000707a808 */ /* 0x000fe40003000000 */
[----:B------:R-:W-:Y:S02]  /*5460*/  @P3 SEL R22, R22, 0x7f, P4 ;  /* 0x0000007f16163807 */ /* 0x000fe40002000000 */
[----:B------:R-:W-:Y:S01]  /*5470*/  FSETP.NAN.AND P6, PT, R11, R11, PT ;  /* 0x0000000b0b00720b */ /* 0x000fe20003fc8000 */
[----:B------:R-:W0:Y:S01]  /*5480*/  F2I.S16.TRUNC.NTZ R16, R9 ;  /* 0x0000000900107305 */ /* 0x000e22000020e900 */
[----:B------:R-:W-:Y:S02]  /*5490*/  FSETP.GEU.AND P3, PT, R15, 127, PT ;  /* 0x42fe00000f00780b */ /* 0x000fe40003f6e000 */
[----:B------:R-:W-:-:S02]  /*54a0*/  FSETP.GEU.AND P4, PT, R14, 127, PT ;  /* 0x42fe00000e00780b */ /* 0x000fc40003f8e000 */
[----:B------:R-:W-:Y:S02]  /*54b0*/  @!P1 FSEL R11, R11, -127, P6 ;  /* 0xc2fe00000b0b9808 */ /* 0x000fe40003000000 */
[----:B------:R-:W-:Y:S02]  /*54c0*/  FSETP.NAN.AND P2, PT, R18, R18, PT ;  /* 0x000000121200720b */ /* 0x000fe40003f48000 */
[----:B--2---:R-:W-:Y:S01]  /*54d0*/  LOP3.LUT R13, R6, 0xffff, RZ, 0xc0, !PT ;  /* 0x0000ffff060d7812 */ /* 0x004fe200078ec0ff */
[----:B------:R-:W2:Y:S01]  /*54e0*/  F2I.S16.TRUNC.NTZ R17, R8 ;  /* 0x0000000800117305 */ /* 0x000ea2000020e900 */
[----:B------:R-:W-:Y:S02]  /*54f0*/  PRMT R0, R3, 0x3340, R0 ;  /* 0x0000334003007816 */ /* 0x000fe40000000000 */
[----:B------:R-:W-:Y:S02]  /*5500*/  @P5 SEL R13, R13, 0x7f, P2 ;  /* 0x0000007f0d0d5807 */ /* 0x000fe40001000000 */
[----:B------:R-:W-:-:S03]  /*5510*/  FSETP.GEU.AND P6, PT, R9, 127, PT ;  /* 0x42fe00000900780b */ /* 0x000fc60003fce000 */
[----:B------:R-:W4:Y:S01]  /*5520*/  F2I.S16.TRUNC.NTZ R18, R7 ;  /* 0x0000000700127305 */ /* 0x000f22000020e900 */
[----:B------:R-:W-:Y:S02]  /*5530*/  FSETP.NAN.AND P5, PT, R15, R15, PT ;  /* 0x0000000f0f00720b */ /* 0x000fe40003fa8000 */
[----:B------:R-:W-:Y:S02]  /*5540*/  FSETP.NAN.AND P2, PT, R14, R14, PT ;  /* 0x0000000e0e00720b */ /* 0x000fe40003f48000 */
[----:B-1----:R-:W-:-:S03]  /*5550*/  LOP3.LUT R3, R12, 0xffff, RZ, 0xc0, !PT ;  /* 0x0000ffff0c037812 */ /* 0x002fc600078ec0ff */
[----:B------:R-:W1:Y:S01]  /*5560*/  F2I.S16.TRUNC.NTZ R6, R11 ;  /* 0x0000000b00067305 */ /* 0x000e62000020e900 */
[----:B---3--:R-:W-:Y:S02]  /*5570*/  LOP3.LUT R10, R10, 0xffff, RZ, 0xc0, !PT ;  /* 0x0000ffff0a0a7812 */ /* 0x008fe400078ec0ff */
[----:B------:R-:W-:Y:S02]  /*5580*/  @P3 SEL R3, R3, 0x7f, P5 ;  /* 0x0000007f03033807 */ /* 0x000fe40002800000 */
[----:B------:R-:W-:Y:S02]  /*5590*/  @P4 SEL R10, R10, 0x7f, P2 ;  /* 0x0000007f0a0a4807 */ /* 0x000fe40001000000 */
[----:B------:R-:W-:Y:S02]  /*55a0*/  FSETP.GEU.AND P3, PT, R8, 127, PT ;  /* 0x42fe00000800780b */ /* 0x000fe40003f6e000 */
[----:B------:R-:W-:Y:S02]  /*55b0*/  FSETP.GEU.AND P5, PT, R7, 127, PT ;  /* 0x42fe00000700780b */ /* 0x000fe40003fae000 */
[----:B------:R-:W-:-:S02]  /*55c0*/  FSETP.GEU.AND P2, PT, R11, 127, PT ;  /* 0x42fe00000b00780b */ /* 0x000fc40003f4e000 */
[----:B------:R-:W-:Y:S02]  /*55d0*/  FSETP.NAN.AND P1, PT, R9, R9, PT ;  /* 0x000000090900720b */ /* 0x000fe40003f28000 */
[----:B0-----:R-:W-:Y:S02]  /*55e0*/  LOP3.LUT R16, R16, 0xffff, RZ, 0xc0, !PT ;  /* 0x0000ffff10107812 */ /* 0x001fe400078ec0ff */
[----:B------:R-:W-:Y:S02]  /*55f0*/  FSETP.NAN.AND P4, PT, R8, R8, PT ;  /* 0x000000080800720b */ /* 0x000fe40003f88000 */
[----:B------:R-:W-:Y:S02]  /*5600*/  @P6 SEL R16, R16, 0x7f, P1 ;  /* 0x0000007f10106807 */ /* 0x000fe40000800000 */
[----:B------:R-:W-:Y:S02]  /*5610*/  FSETP.NAN.AND P1, PT, R7, R7, PT ;  /* 0x000000070700720b */ /* 0x000fe40003f28000 */
[----:B------:R-:W-:-:S02]  /*5620*/  FSETP.NAN.AND P6, PT, R11, R11, PT ;  /* 0x0000000b0b00720b */ /* 0x000fc40003fc8000 */
[----:B--2---:R-:W-:Y:S02]  /*5630*/  LOP3.LUT R17, R17, 0xffff, RZ, 0xc0, !PT ;  /* 0x0000ffff11117812 */ /* 0x004fe400078ec0ff */
[----:B----4-:R-:W-:Y:S02]  /*5640*/  LOP3.LUT R7, R18, 0xffff, RZ, 0xc0, !PT ;  /* 0x0000ffff12077812 */ /* 0x010fe400078ec0ff */
[----:B-1----:R-:W-:Y:S02]  /*5650*/  LOP3.LUT R6, R6, 0xffff, RZ, 0xc0, !PT ;  /* 0x0000ffff06067812 */ /* 0x002fe400078ec0ff */
[----:B------:R-:W-:Y:S02]  /*5660*/  @P3 SEL R17, R17, 0x7f, P4 ;  /* 0x0000007f11113807 */ /* 0x000fe40002000000 */
[----:B------:R-:W-:Y:S02]  /*5670*/  @P5 SEL R7, R7, 0x7f, P1 ;  /* 0x0000007f07075807 */ /* 0x000fe40000800000 */
[----:B------:R-:W-:-:S02]  /*5680*/  @P2 SEL R6, R6, 0x7f, P6 ;  /* 0x0000007f06062807 */ /* 0x000fc40003000000 */
[----:B------:R-:W-:Y:S02]  /*5690*/  PRMT R21, R2, 0x3340, R21 ;  /* 0x0000334002157816 */ /* 0x000fe40000000015 */
[----:B------:R-:W-:Y:S02]  /*56a0*/  PRMT R22, R13, 0x3340, R22 ;  /* 0x000033400d167816 */ /* 0x000fe40000000016 */
[----:B------:R-:W-:Y:S02]  /*56b0*/  PRMT R3, R3, 0x3340, R10 ;  /* 0x0000334003037816 */ /* 0x000fe4000000000a */
[----:B------:R-:W-:Y:S02]  /*56c0*/  PRMT R19, R20, 0x3340, R19 ;  /* 0x0000334014137816 */ /* 0x000fe40000000013 */
[----:B------:R-:W-:Y:S02]  /*56d0*/  PRMT R4, R5, 0x3340, R4 ;  /* 0x0000334005047816 */ /* 0x000fe40000000004 */
[----:B------:R-:W-:-:S02]  /*56e0*/  PRMT R17, R17, 0x3340, R16 ;  /* 0x0000334011117816 */ /* 0x000fc40000000010 */
[----:B------:R-:W-:Y:S02]  /*56f0*/  PRMT R6, R7, 0x3340, R6 ;  /* 0x0000334007067816 */ /* 0x000fe40000000006 */
[----:B------:R-:W-:Y:S02]  /*5700*/  IADD3 R2, P1, R41, c[0x0][0x1c0], RZ ;  /* 0x0000700029027a10 */ /* 0x000fe40007f3e0ff */
[----:B------:R-:W-:Y:S02]  /*5710*/  PRMT R22, R22, 0x5410, R3 ;  /* 0x0000541016167816 */ /* 0x000fe40000000003 */
[----:B------:R-:W-:Y:S02]  /*5720*/  PRMT R20, R0, 0x5410, R19 ;  /* 0x0000541000147816 */ /* 0x000fe40000000013 */
[----:B------:R-:W-:Y:S02]  /*5730*/  PRMT R21, R21, 0x5410, R4 ;  /* 0x0000541015157816 */ /* 0x000fe40000000004 */
[----:B------:R-:W-:-:S02]  /*5740*/  PRMT R23, R17, 0x5410, R6 ;  /* 0x0000541011177816 */ /* 0x000fc40000000006 */
[----:B------:R-:W-:Y:S01]  /*5750*/  LEA.HI.X.SX32 R3, R41, c[0x0][0x1c4], 0x1, P1 ;  /* 0x0000710029037a11 */ /* 0x000fe200008f0eff */
[----:B------:R-:W-:Y:S06]  /*5760*/  @!P0 EXIT ;  /* 0x000000000000894d */ /* 0x000fec0003800000 */
[----:B------:R-:W-:Y:S01]  /*5770*/  STG.E.128 [R2.64], R20 ;  /* 0x0000001402007986 */ /* 0x000fe2000c101d04 */
[----:B------:R-:W-:Y:S05]  /*5780*/  EXIT ;  /* 0x000000000000794d */ /* 0x000fea0003800000 */
.L_x_0:
[----:B------:R-:W-:-:S00]  /*5790*/  BRA `(.L_x_0) ;  /* 0xfffffff000007947 */ /* 0x000fc0000383ffff */
[----:B------:R-:W-:-:S00]  /*57a0*/  NOP ;  /* 0x0000000000007918 */ /* 0x000fc00000000000 */
        /* <DEDUP_REMOVED lines=13> */
.L_x_1:


//--------------------- .nv.global.init           --------------------------
	.section	.nv.global.init,"aw",@progbits
.nv.global.init:
	.type		_$_str,@object
	.size		_$_str,(.L_0 - _$_str)
_$_str:
        /*0000*/ 	.byte	0x5f, 0x5f, 0x43, 0x55, 0x44, 0x41, 0x5f, 0x46, 0x54, 0x5a, 0x00
.L_0:


//--------------------- .nv.shared.triton_red_fused__to_copy_add_amax_amin_clamp_mul_native_layer_norm_reciprocal_12 --------------------------
	.section	.nv.shared.triton_red_fused__to_copy_add_amax_amin_clamp_mul_native_layer_norm_reciprocal_12,"aw",@nobits
	.sectionflags	@""
	.align	16
